def matmul_kernel(
    a_ptr,
    b_ptr,
    c_ptr,
    M,
    N,
    K,
    stride_am,
    stride_ak,
    stride_bk,
    stride_bn,
    stride_cm,
    stride_cn,
    BLOCK_M: tl.constexpr,
    BLOCK_N: tl.constexpr,
    BLOCK_K: tl.constexpr,
    GROUP_M: tl.constexpr,
):
    pid = tl.program_id(axis=0)
    num_pid_m = tl.cdiv(M, BLOCK_M)
    num_pid_n = tl.cdiv(N, BLOCK_N)
    num_pid_in_group = GROUP_M * num_pid_n
    group_id = pid // num_pid_in_group
    first_pid_m = group_id * GROUP_M
    group_size_m = min(num_pid_m - first_pid_m, GROUP_M)
    pid_m = first_pid_m + ((pid % num_pid_in_group) % group_size_m)
    pid_n = (pid % num_pid_in_group) // group_size_m

    offs_am = (pid_m * BLOCK_M + tl.arange(0, BLOCK_M)) % M
    offs_bn = (pid_n * BLOCK_N + tl.arange(0, BLOCK_N)) % N
    offs_k = tl.arange(0, BLOCK_K)
    a_ptrs = a_ptr + offs_am[:, None] * stride_am + offs_k[None, :] * stride_ak
    b_ptrs = b_ptr + offs_k[:, None] * stride_bk + offs_bn[None, :] * stride_bn

    acc = tl.zeros((BLOCK_M, BLOCK_N), dtype=tl.float32)
    for kk in range(0, tl.cdiv(K, BLOCK_K)):
        a = tl.load(a_ptrs, mask=offs_k[None, :] < K - kk * BLOCK_K, other=0.0)
        b = tl.load(b_ptrs, mask=offs_k[:, None] < K - kk * BLOCK_K, other=0.0)
        acc = tl.dot(a, b, acc)
        a_ptrs += BLOCK_K * stride_ak
        b_ptrs += BLOCK_K * stride_bk

    c = acc.to(c_ptr.dtype.element_ty)
    offs_cm = pid_m * BLOCK_M + tl.arange(0, BLOCK_M)
    offs_cn = pid_n * BLOCK_N + tl.arange(0, BLOCK_N)
    c_ptrs = c_ptr + offs_cm[:, None] * stride_cm + offs_cn[None, :] * stride_cn
    mask = (offs_cm[:, None] < M) & (offs_cn[None, :] < N)
    tl.store(c_ptrs, c, mask=mask)

# config = {"BLOCK_K": 64, "BLOCK_M": 128, "BLOCK_N": 256, "GROUP_M": 8, "arch": "sm_90", "dtype": "fp32", "num_ctas": 1, "num_stages": 3, "num_warps": 16}
# arch = sm_90


// ===== COMPILED SASS (sm_90a) =====

	.target	sm_90a

	.elftype	@"ET_EXEC"


//--------------------- .note.nv.tkinfo           --------------------------
	.section	.note.nv.tkinfo,"",@"SHT_NOTE"
	.sectionflags	@"SHF_NOTE_NV_TKINFO"
	.tkinfo
        /*0018*/ 	.word	0x00000002
        /*0030*/ 	.string	""
        /*0030*/ 	.string	"ptxas"
        /*0030*/ 	.string	"Cuda compilation tools, release 13.0, V13.0.88"
        /*0030*/ 	.string	"Build cuda_13.0.r13.0/compiler.36424714_0"
        /*0030*/ 	.string	"-v  -suppress-debug-info  -lineinfo  -arch sm_90a "



//--------------------- .note.nv.cuinfo           --------------------------
	.section	.note.nv.cuinfo,"",@"SHT_NOTE"
	.sectionflags	@"SHF_NOTE_NV_CUINFO"
        /*0018*/ 	.short	0x0002
        /*001a*/ 	.short	0x005a
        /*001c*/ 	.short	0x0082
	.zero		2


//--------------------- .nv.info                  --------------------------
	.section	.nv.info,"",@"SHT_CUDA_INFO"
	.align	4


	//----- nvinfo : EIATTR_REGCOUNT
	.align		4
        /*0000*/ 	.byte	0x04, 0x2f
        /*0002*/ 	.short	(.L_1 - .L_0)
	.align		4
.L_0:
        /*0004*/ 	.word	index@(matmul_kernel)
        /*0008*/ 	.word	0x00000080


	//----- nvinfo : EIATTR_FRAME_SIZE
	.align		4
.L_1:
        /*000c*/ 	.byte	0x04, 0x11
        /*000e*/ 	.short	(.L_3 - .L_2)
	.align		4
.L_2:
        /*0010*/ 	.word	index@(matmul_kernel)
        /*0014*/ 	.word	0x00000110


	//----- nvinfo : EIATTR_MIN_STACK_SIZE
	.align		4
.L_3:
        /*0018*/ 	.byte	0x04, 0x12
        /*001a*/ 	.short	(.L_5 - .L_4)
	.align		4
.L_4:
        /*001c*/ 	.word	index@(matmul_kernel)
        /*0020*/ 	.word	0x00000110
.L_5:


//--------------------- .nv.compat                --------------------------
	.section	.nv.compat,"",@"SHT_CUDA_COMPAT_INFO"
	.align	4
        /*0000*/ 	.byte	0x02, 0x09, 0x01, 0x00, 0x02, 0x02, 0x04, 0x00, 0x02, 0x05, 0x05, 0x00, 0x03, 0x07, 0x01, 0x01
        /*0010*/ 	.byte	0x02, 0x03, 0x00, 0x00, 0x02, 0x06, 0x01, 0x00, 0x04, 0x0b, 0x08, 0x00, 0x00, 0x00, 0x00, 0x00
        /*0020*/ 	.byte	0x00, 0x00, 0x00, 0x00


//--------------------- .nv.info.matmul_kernel    --------------------------
	.section	.nv.info.matmul_kernel,"",@"SHT_CUDA_INFO"
	.sectionflags	@""
	.align	4


	//----- nvinfo : EIATTR_CUDA_API_VERSION
	.align		4
        /*0000*/ 	.byte	0x04, 0x37
        /*0002*/ 	.short	(.L_7 - .L_6)
.L_6:
        /*0004*/ 	.word	0x00000082


	//----- nvinfo : EIATTR_KPARAM_INFO
	.align		4
.L_7:
        /*0008*/ 	.byte	0x04, 0x17
        /*000a*/ 	.short	(.L_9 - .L_8)
.L_8:
        /*000c*/ 	.word	0x00000000
        /*0010*/ 	.short	0x000d
        /*0012*/ 	.short	0x0048
        /*0014*/ 	.byte	0x00, 0xf4, 0x21, 0x00


	//----- nvinfo : EIATTR_KPARAM_INFO
	.align		4
.L_9:
        /*0018*/ 	.byte	0x04, 0x17
        /*001a*/ 	.short	(.L_11 - .L_10)
.L_10:
        /*001c*/ 	.word	0x00000000
        /*0020*/ 	.short	0x000c
        /*0022*/ 	.short	0x0040
        /*0024*/ 	.byte	0x00, 0xf4, 0x21, 0x00


	//----- nvinfo : EIATTR_KPARAM_INFO
	.align		4
.L_11:
        /*0028*/ 	.byte	0x04, 0x17
        /*002a*/ 	.short	(.L_13 - .L_12)
.L_12:
        /*002c*/ 	.word	0x00000000
        /*0030*/ 	.short	0x000b
        /*0032*/ 	.short	0x0038
        /*0034*/ 	.byte	0x00, 0xf0, 0x11, 0x00


	//----- nvinfo : EIATTR_KPARAM_INFO
	.align		4
.L_13:
        /*0038*/ 	.byte	0x04, 0x17
        /*003a*/ 	.short	(.L_15 - .L_14)
.L_14:
        /*003c*/ 	.word	0x00000000
        /*0040*/ 	.short	0x000a
        /*0042*/ 	.short	0x0034
        /*0044*/ 	.byte	0x00, 0xf0, 0x11, 0x00


	//----- nvinfo : EIATTR_KPARAM_INFO
	.align		4
.L_15:
        /*0048*/ 	.byte	0x04, 0x17
        /*004a*/ 	.short	(.L_17 - .L_16)
.L_16:
        /*004c*/ 	.word	0x00000000
        /*0050*/ 	.short	0x0009
        /*0052*/ 	.short	0x0030
        /*0054*/ 	.byte	0x00, 0xf0, 0x11, 0x00


	//----- nvinfo : EIATTR_KPARAM_INFO
	.align		4
.L_17:
        /*0058*/ 	.byte	0x04, 0x17
        /*005a*/ 	.short	(.L_19 - .L_18)
.L_18:
        /*005c*/ 	.word	0x00000000
        /*0060*/ 	.short	0x0008
        /*0062*/ 	.short	0x002c
        /*0064*/ 	.byte	0x00, 0xf0, 0x11, 0x00


	//----- nvinfo : EIATTR_KPARAM_INFO
	.align		4
.L_19:
        /*0068*/ 	.byte	0x04, 0x17
        /*006a*/ 	.short	(.L_21 - .L_20)
.L_20:
        /*006c*/ 	.word	0x00000000
        /*0070*/ 	.short	0x0007
        /*0072*/ 	.short	0x0028
        /*0074*/ 	.byte	0x00, 0xf0, 0x11, 0x00


	//----- nvinfo : EIATTR_KPARAM_INFO
	.align		4
.L_21:
        /*0078*/ 	.byte	0x04, 0x17
        /*007a*/ 	.short	(.L_23 - .L_22)
.L_22:
        /*007c*/ 	.word	0x00000000
        /*0080*/ 	.short	0x0006
        /*0082*/ 	.short	0x0024
        /*0084*/ 	.byte	0x00, 0xf0, 0x11, 0x00


	//----- nvinfo : EIATTR_KPARAM_INFO
	.align		4
.L_23:
        /*0088*/ 	.byte	0x04, 0x17
        /*008a*/ 	.short	(.L_25 - .L_24)
.L_24:
        /*008c*/ 	.word	0x00000000
        /*0090*/ 	.short	0x0005
        /*0092*/ 	.short	0x0020
        /*0094*/ 	.byte	0x00, 0xf0, 0x11, 0x00


	//----- nvinfo : EIATTR_KPARAM_INFO
	.align		4
.L_25:
        /*0098*/ 	.byte	0x04, 0x17
        /*009a*/ 	.short	(.L_27 - .L_26)
.L_26:
        /*009c*/ 	.word	0x00000000
        /*00a0*/ 	.short	0x0004
        /*00a2*/ 	.short	0x001c
        /*00a4*/ 	.byte	0x00, 0xf0, 0x11, 0x00


	//----- nvinfo : EIATTR_KPARAM_INFO
	.align		4
.L_27:
        /*00a8*/ 	.byte	0x04, 0x17
        /*00aa*/ 	.short	(.L_29 - .L_28)
.L_28:
        /*00ac*/ 	.word	0x00000000
        /*00b0*/ 	.short	0x0003
        /*00b2*/ 	.short	0x0018
        /*00b4*/ 	.byte	0x00, 0xf0, 0x11, 0x00


	//----- nvinfo : EIATTR_KPARAM_INFO
	.align		4
.L_29:
        /*00b8*/ 	.byte	0x04, 0x17
        /*00ba*/ 	.short	(.L_31 - .L_30)
.L_30:
        /*00bc*/ 	.word	0x00000000
        /*00c0*/ 	.short	0x0002
        /*00c2*/ 	.short	0x0010
        /*00c4*/ 	.byte	0x00, 0xf4, 0x21, 0x00


	//----- nvinfo : EIATTR_KPARAM_INFO
	.align		4
.L_31:
        /*00c8*/ 	.byte	0x04, 0x17
        /*00ca*/ 	.short	(.L_33 - .L_32)
.L_32:
        /*00cc*/ 	.word	0x00000000
        /*00d0*/ 	.short	0x0001
        /*00d2*/ 	.short	0x0008
        /*00d4*/ 	.byte	0x00, 0xf4, 0x21, 0x00


	//----- nvinfo : EIATTR_KPARAM_INFO
	.align		4
.L_33:
        /*00d8*/ 	.byte	0x04, 0x17
        /*00da*/ 	.short	(.L_35 - .L_34)
.L_34:
        /*00dc*/ 	.word	0x00000000
        /*00e0*/ 	.short	0x0000
        /*00e2*/ 	.short	0x0000
        /*00e4*/ 	.byte	0x00, 0xf4, 0x21, 0x00


	//----- nvinfo : EIATTR_SPARSE_MMA_MASK
	.align		4
.L_35:
        /*00e8*/ 	.byte	0x03, 0x50
        /*00ea*/ 	.short	0x0000


	//----- nvinfo : EIATTR_MAXREG_COUNT
	.align		4
        /*00ec*/ 	.byte	0x03, 0x1b
        /*00ee*/ 	.short	0x0080


	//----- nvinfo : EIATTR_NUM_BARRIERS
	.align		4
        /*00f0*/ 	.byte	0x02, 0x4c
        /*00f2*/ 	.byte	0x01
	.zero		1


	//----- nvinfo : EIATTR_ANNOTATIONS
	.align		4
        /*00f4*/ 	.byte	0x04, 0x55
        /*00f6*/ 	.short	(.L_37 - .L_36)


	//   ....[0]....
.L_36:
        /*00f8*/ 	.word	0x00000001
        /*00fc*/ 	.byte	0x20, 0x02, 0x00, 0x00, 0x01, 0x00, 0x00, 0x00, 0x70, 0x06, 0x00, 0x00, 0x01, 0x00, 0x00, 0x00
        /* <DEDUP_REMOVED lines=138> */
        /*09ac*/ 	.byte	0x80, 0x9e, 0x00, 0x00, 0x01, 0x00, 0x00, 0x00, 0xa0, 0x9e, 0x00, 0x00


	//----- nvinfo : EIATTR_MERCURY_ISA_VERSION
	.align		4
.L_37:
        /*09b8*/ 	.byte	0x03, 0x5f
        /*09ba*/ 	.short	0x0101


	//----- nvinfo : EIATTR_EXIT_INSTR_OFFSETS
	.align		4
        /*09bc*/ 	.byte	0x04, 0x1c
        /*09be*/ 	.short	(.L_39 - .L_38)


	//   ....[0]....
.L_38:
        /*09c0*/ 	.word	0x0000a160


	//   ....[1]....
        /*09c4*/ 	.word	0x0000a180


	//----- nvinfo : EIATTR_REQNTID
	.align		4
.L_39:
        /*09c8*/ 	.byte	0x04, 0x10
        /*09ca*/ 	.short	(.L_41 - .L_40)
.L_40:
        /*09cc*/ 	.word	0x00000200
        /*09d0*/ 	.word	0x00000001
        /*09d4*/ 	.word	0x00000001


	//----- nvinfo : EIATTR_CBANK_PARAM_SIZE
	.align		4
.L_41:
        /*09d8*/ 	.byte	0x03, 0x19
        /*09da*/ 	.short	0x0050


	//----- nvinfo : EIATTR_PARAM_CBANK
	.align		4
        /*09dc*/ 	.byte	0x04, 0x0a
        /*09de*/ 	.short	(.L_43 - .L_42)
	.align		4
.L_42:
        /*09e0*/ 	.word	index@(.nv.constant0.matmul_kernel)
        /*09e4*/ 	.short	0x0210
        /*09e6*/ 	.short	0x0050


	//----- nvinfo : EIATTR_SW_WAR
	.align		4
.L_43:
        /*09e8*/ 	.byte	0x04, 0x36
        /*09ea*/ 	.short	(.L_45 - .L_44)
.L_44:
        /*09ec*/ 	.word	0x00000008
.L_45:


//--------------------- .nv.callgraph             --------------------------
	.section	.nv.callgraph,"",@"SHT_CUDA_CALLGRAPH"
	.align	4
	.sectionentsize	8
	.align		4
        /*0000*/ 	.word	0x00000000
	.align		4
        /*0004*/ 	.word	0xffffffff
	.align		4
        /*0008*/ 	.word	0x00000000
	.align		4
        /*000c*/ 	.word	0xfffffffe
	.align		4
        /*0010*/ 	.word	0x00000000
	.align		4
        /*0014*/ 	.word	0xfffffffd
	.align		4
        /*0018*/ 	.word	0x00000000
	.align		4
        /*001c*/ 	.word	0xfffffffc


//--------------------- .text.matmul_kernel       --------------------------
	.section	.text.matmul_kernel,"ax",@progbits
	.align	128
        .global         matmul_kernel
        .type           matmul_kernel,@function
        .size           matmul_kernel,(.L_x_3 - matmul_kernel)
        .other          matmul_kernel,@"STO_CUDA_ENTRY STV_DEFAULT"
matmul_kernel:
.text.matmul_kernel:
[----:B------:R-:W1:Y:S08]  /*0000*/  LDC R1, c[0x0][0x28] ;  /* 0x00000a00ff017b82 */ /* 0x000e700000000800 */
[----:B------:R-:W2:Y:S01]  /*0010*/  LDC.64 R94, c[0x0][0x228] ;  /* 0x00008a00ff5e7b82 */ /* 0x000ea20000000a00 */
[----:B------:R-:W3:Y:S01]  /*0020*/  S2R R9, SR_CTAID.X ;  /* 0x0000000000097919 */ /* 0x000ee20000002500 */
[----:B------:R-:W-:Y:S01]  /*0030*/  ULDC.64 UR12, c[0x0][0x230] ;  /* 0x00008c00000c7ab9 */ /* 0x000fe20000000a00 */
[----:B-1----:R-:W-:Y:S01]  /*0040*/  VIADD R1, R1, 0xfffffef0 ;  /* 0xfffffef001017836 */ /* 0x002fe20000000000 */
[----:B------:R-:W-:Y:S01]  /*0050*/  UIADD3 UR4, UR12, 0x3f, URZ ;  /* 0x0000003f0c047890 */ /* 0x000fe2000fffe03f */
[----:B------:R-:W1:Y:S01]  /*0060*/  S2R R118, SR_TID.X ;  /* 0x0000000000767919 */ /* 0x000e620000002100 */
[----:B------:R-:W-:Y:S01]  /*0070*/  ULDC.64 UR14, c[0x0][0x238] ;  /* 0x00008e00000e7ab9 */ /* 0x000fe20000000a00 */
[----:B------:R-:W-:Y:S01]  /*0080*/  ULDC.64 UR10, c[0x0][0x210] ;  /* 0x00008400000a7ab9 */ /* 0x000fe20000000a00 */
[----:B------:R-:W-:Y:S01]  /*0090*/  UISETP.GT.AND UP0, UPT, UR4, 0x3f, UPT ;  /* 0x0000003f0400788c */ /* 0x000fe2000bf04270 */
[----:B------:R-:W-:Y:S01]  /*00a0*/  ULDC UR6, c[0x0][0x240] ;  /* 0x0000900000067ab9 */ /* 0x000fe20000000800 */
[----:B------:R-:W-:-:S02]  /*00b0*/  ULDC.64 UR22, c[0x0][0x218] ;  /* 0x0000860000167ab9 */ /* 0x000fc40000000a00 */
[----:B------:R-:W-:-:S06]  /*00c0*/  USEL UR5, URZ, 0x4, !UP0 ;  /* 0x000000043f057887 */ /* 0x000fcc000c000000 */
[----:B------:R-:W-:-:S05]  /*00d0*/  IMAD.U32 R105, RZ, RZ, UR5 ;  /* 0x00000005ff697e24 */ /* 0x000fca000f8e00ff */
[----:B------:R-:W4:Y:S01]  /*00e0*/  S2UR UR5, SR_CgaCtaId ;  /* 0x00000000000579c3 */ /* 0x000f220000008800 */
[----:B--2---:R-:W-:-:S05]  /*00f0*/  VIADD R0, R95, 0xff ;  /* 0x000000ff5f007836 */ /* 0x004fca0000000000 */
[----:B------:R-:W-:-:S04]  /*0100*/  SHF.R.S32.HI R3, RZ, 0x1f, R0 ;  /* 0x0000001fff037819 */ /* 0x000fc80000011400 */
[----:B------:R-:W-:Y:S02]  /*0110*/  LEA.HI R3, R3, R0, RZ, 0x8 ;  /* 0x0000000003037211 */ /* 0x000fe400078f40ff */
[----:B---3--:R-:W-:Y:S02]  /*0120*/  IABS R8, R9 ;  /* 0x0000000900087213 */ /* 0x008fe40000000000 */
[----:B------:R-:W-:Y:S01]  /*0130*/  SHF.R.S32.HI R3, RZ, 0x8, R3 ;  /* 0x00000008ff037819 */ /* 0x000fe20000011403 */
[----:B-1----:R-:W-:-:S04]  /*0140*/  IMAD.SHL.U32 R119, R118, 0x400, RZ ;  /* 0x0000040076777824 */ /* 0x002fc800078e00ff */
[----:B------:R-:W-:Y:S01]  /*0150*/  IMAD.SHL.U32 R4, R3, 0x8, RZ ;  /* 0x0000000803047824 */ /* 0x000fe200078e00ff */
[----:B------:R-:W-:-:S04]  /*0160*/  LOP3.LUT R119, R119, 0x6000, RZ, 0xc0, !PT ;  /* 0x0000600077777812 */ /* 0x000fc800078ec0ff */
[-C--:B------:R-:W-:Y:S02]  /*0170*/  IABS R5, R4.reuse ;  /* 0x0000000400057213 */ /* 0x080fe40000000000 */
[----:B------:R-:W-:Y:S02]  /*0180*/  IABS R10, R4 ;  /* 0x00000004000a7213 */ /* 0x000fe40000000000 */
[----:B------:R-:W1:Y:S08]  /*0190*/  I2F.RP R0, R5 ;  /* 0x0000000500007306 */ /* 0x000e700000209400 */
[----:B-1----:R-:W1:Y:S02]  /*01a0*/  MUFU.RCP R0, R0 ;  /* 0x0000000000007308 */ /* 0x002e640000001000 */
[----:B-1----:R-:W-:-:S02]  /*01b0*/  VIADD R2, R0, 0xffffffe ;  /* 0x0ffffffe00027836 */ /* 0x002fc40000000000 */
[----:B------:R-:W-:-:S04]  /*01c0*/  IMAD.MOV R0, RZ, RZ, -R10 ;  /* 0x000000ffff007224 */ /* 0x000fc800078e0a0a */
[----:B------:R1:W2:Y:S01]  /*01d0*/  F2I.FTZ.U32.TRUNC.NTZ R3, R2 ;  /* 0x0000000200037305 */ /* 0x0002a2000021f000 */
[----:B------:R-:W-:-:S05]  /*01e0*/  IMAD.SHL.U32 R10, R118, 0x20, RZ ;  /* 0x00000020760a7824 */ /* 0x000fca00078e00ff */
[----:B------:R-:W-:Y:S02]  /*01f0*/  LOP3.LUT R119, R119, 0x60, R10, 0xf8, !PT ;  /* 0x0000006077777812 */ /* 0x000fe400078ef80a */
[----:B------:R-:W-:Y:S01]  /*0200*/  LOP3.LUT R10, R118, 0x7f, RZ, 0xc0, !PT ;  /* 0x0000007f760a7812 */ /* 0x000fe200078ec0ff */
[----:B-1----:R-:W-:Y:S02]  /*0210*/  IMAD.MOV.U32 R2, RZ, RZ, RZ ;  /* 0x000000ffff027224 */ /* 0x002fe400078e00ff */
[----:B------:R-:W-:Y:S01]  /*0220*/  STL [R1+0xe0], R119 ;  /* 0x0000e07701007387 */ /* 0x000fe20000100800 */
[----:B--2---:R-:W-:-:S04]  /*0230*/  IMAD.MOV R6, RZ, RZ, -R3 ;  /* 0x000000ffff067224 */ /* 0x004fc800078e0a03 */
[----:B------:R-:W-:Y:S02]  /*0240*/  IMAD R7, R6, R5, RZ ;  /* 0x0000000506077224 */ /* 0x000fe400078e02ff */
[----:B------:R-:W-:Y:S02]  /*0250*/  IMAD.MOV.U32 R6, RZ, RZ, R8 ;  /* 0x000000ffff067224 */ /* 0x000fe400078e0008 */
[----:B------:R-:W-:-:S06]  /*0260*/  IMAD.HI.U32 R3, R3, R7, R2 ;  /* 0x0000000703037227 */ /* 0x000fcc00078e0002 */
[----:B------:R-:W-:-:S04]  /*0270*/  IMAD.HI.U32 R3, R3, R6, RZ ;  /* 0x0000000603037227 */ /* 0x000fc800078e00ff */
[----:B------:R-:W-:-:S05]  /*0280*/  IMAD R0, R3, R0, R6 ;  /* 0x0000000003007224 */ /* 0x000fca00078e0206 */
[----:B------:R-:W-:-:S13]  /*0290*/  ISETP.GT.U32.AND P1, PT, R5, R0, PT ;  /* 0x000000000500720c */ /* 0x000fda0003f24070 */
[----:B------:R-:W-:Y:S02]  /*02a0*/  @!P1 IMAD.IADD R0, R0, 0x1, -R5 ;  /* 0x0000000100009824 */ /* 0x000fe400078e0a05 */
[----:B------:R-:W-:Y:S01]  /*02b0*/  @!P1 VIADD R3, R3, 0x1 ;  /* 0x0000000103039836 */ /* 0x000fe20000000000 */
[----:B------:R-:W-:Y:S02]  /*02c0*/  ISETP.NE.AND P1, PT, R4, RZ, PT ;  /* 0x000000ff0400720c */ /* 0x000fe40003f25270 */
[----:B------:R-:W-:Y:S02]  /*02d0*/  ISETP.GE.U32.AND P0, PT, R0, R5, PT ;  /* 0x000000050000720c */ /* 0x000fe40003f06070 */
[----:B------:R-:W-:-:S04]  /*02e0*/  LOP3.LUT R0, R9, R4, RZ, 0x3c, !PT ;  /* 0x0000000409007212 */ /* 0x000fc800078e3cff */
[----:B------:R-:W-:Y:S01]  /*02f0*/  ISETP.GE.AND P2, PT, R0, RZ, PT ;  /* 0x000000ff0000720c */ /* 0x000fe20003f46270 */
[----:B------:R-:W-:-:S06]  /*0300*/  VIADD R0, R94, 0x7f ;  /* 0x0000007f5e007836 */ /* 0x000fcc0000000000 */
[----:B------:R-:W-:-:S04]  /*0310*/  @P0 VIADD R3, R3, 0x1 ;  /* 0x0000000103030836 */ /* 0x000fc80000000000 */
[----:B------:R-:W-:Y:S01]  /*0320*/  IMAD.MOV.U32 R2, RZ, RZ, R3 ;  /* 0x000000ffff027224 */ /* 0x000fe200078e0003 */
[----:B------:R-:W-:-:S03]  /*0330*/  SHF.R.S32.HI R3, RZ, 0x1f, R0 ;  /* 0x0000001fff037819 */ /* 0x000fc60000011400 */
[----:B------:R-:W-:Y:S01]  /*0340*/  @!P2 IMAD.MOV R2, RZ, RZ, -R2 ;  /* 0x000000ffff02a224 */ /* 0x000fe200078e0a02 */
[----:B------:R-:W-:Y:S02]  /*0350*/  @!P1 LOP3.LUT R2, RZ, R4, RZ, 0x33, !PT ;  /* 0x00000004ff029212 */ /* 0x000fe400078e33ff */
[----:B------:R-:W-:-:S03]  /*0360*/  LEA.HI R3, R3, R0, RZ, 0x7 ;  /* 0x0000000003037211 */ /* 0x000fc600078f38ff */
[----:B------:R-:W-:Y:S02]  /*0370*/  IMAD.SHL.U32 R6, R2, 0x8, RZ ;  /* 0x0000000802067824 */ /* 0x000fe400078e00ff */
[----:B------:R-:W-:-:S03]  /*0380*/  IMAD.MOV R2, RZ, RZ, -R2 ;  /* 0x000000ffff027224 */ /* 0x000fc600078e0a02 */
[----:B------:R-:W-:Y:S01]  /*0390*/  LEA.HI.SX32 R3, R3, -R6, 0x19 ;  /* 0x8000000603037211 */ /* 0x000fe200078fcaff */
[----:B------:R-:W-:Y:S02]  /*03a0*/  IMAD R15, R4, R2, R9 ;  /* 0x00000002040f7224 */ /* 0x000fe400078e0209 */
[----:B------:R-:W-:Y:S01]  /*03b0*/  IMAD.MOV.U32 R4, RZ, RZ, RZ ;  /* 0x000000ffff047224 */ /* 0x000fe200078e00ff */
[----:B------:R-:W-:Y:S02]  /*03c0*/  VIMNMX R22, R3, 0x8, PT ;  /* 0x0000000803167848 */ /* 0x000fe40003fe0100 */
[----:B------:R-:W-:Y:S02]  /*03d0*/  IABS R3, R95 ;  /* 0x0000005f00037213 */ /* 0x000fe40000000000 */
[-C--:B------:R-:W-:Y:S02]  /*03e0*/  IABS R11, R22.reuse ;  /* 0x00000016000b7213 */ /* 0x080fe40000000000 */
[----:B------:R-:W1:Y:S01]  /*03f0*/  I2F.RP R7, R3 ;  /* 0x0000000300077306 */ /* 0x000e620000209400 */
[----:B------:R-:W-:-:S05]  /*0400*/  IABS R2, R22 ;  /* 0x0000001600027213 */ /* 0x000fca0000000000 */
[----:B------:R-:W-:Y:S02]  /*0410*/  IMAD.MOV R2, RZ, RZ, -R2 ;  /* 0x000000ffff027224 */ /* 0x000fe400078e0a02 */
[----:B------:R-:W2:Y:S08]  /*0420*/  I2F.RP R0, R11 ;  /* 0x0000000b00007306 */ /* 0x000eb00000209400 */
[----:B-1----:R-:W-:Y:S08]  /*0430*/  MUFU.RCP R7, R7 ;  /* 0x0000000700077308 */ /* 0x002ff00000001000 */
[----:B--2---:R-:W1:Y:S02]  /*0440*/  MUFU.RCP R0, R0 ;  /* 0x0000000000007308 */ /* 0x004e640000001000 */
[----:B-1----:R-:W-:Y:S01]  /*0450*/  VIADD R5, R0, 0xffffffe ;  /* 0x0ffffffe00057836 */ /* 0x002fe20000000000 */
[----:B------:R-:W-:-:S05]  /*0460*/  IABS R0, R15 ;  /* 0x0000000f00007213 */ /* 0x000fca0000000000 */
[----:B------:R-:W1:Y:S02]  /*0470*/  F2I.FTZ.U32.TRUNC.NTZ R5, R5 ;  /* 0x0000000500057305 */ /* 0x000e64000021f000 */
[----:B-1----:R-:W-:-:S04]  /*0480*/  IMAD.MOV R8, RZ, RZ, -R5 ;  /* 0x000000ffff087224 */ /* 0x002fc800078e0a05 */
[----:B------:R-:W-:Y:S02]  /*0490*/  IMAD R9, R8, R11, RZ ;  /* 0x0000000b08097224 */ /* 0x000fe400078e02ff */
[----:B------:R-:W-:Y:S01]  /*04a0*/  VIADD R8, R7, 0xffffffe ;  /* 0x0ffffffe07087836 */ /* 0x000fe20000000000 */
[----:B------:R-:W-:Y:S01]  /*04b0*/  IABS R7, R94 ;  /* 0x0000005e00077213 */ /* 0x000fe20000000000 */
[----:B------:R-:W-:Y:S02]  /*04c0*/  IMAD.HI.U32 R4, R5, R9, R4 ;  /* 0x0000000905047227 */ /* 0x000fe400078e0004 */
[----:B------:R-:W1:Y:S02]  /*04d0*/  F2I.FTZ.U32.TRUNC.NTZ R9, R8 ;  /* 0x0000000800097305 */ /* 0x000e64000021f000 */
[----:B------:R-:W-:-:S04]  /*04e0*/  IMAD.MOV.U32 R5, RZ, RZ, R0 ;  /* 0x000000ffff057224 */ /* 0x000fc800078e0000 */
[----:B------:R-:W-:Y:S01]  /*04f0*/  IMAD.HI.U32 R0, R4, R5, RZ ;  /* 0x0000000504007227 */ /* 0x000fe200078e00ff */
[----:B------:R-:W-:-:S03]  /*0500*/  LOP3.LUT R4, R118, 0x1c0, RZ, 0xc0, !PT ;  /* 0x000001c076047812 */ /* 0x000fc600078ec0ff */
[----:B------:R-:W-:Y:S01]  /*0510*/  IMAD R2, R0, R2, R5 ;  /* 0x0000000200027224 */ /* 0x000fe200078e0205 */
[----:B------:R-:W-:Y:S01]  /*0520*/  SHF.R.U32.HI R115, RZ, 0x2, R4 ;  /* 0x00000002ff737819 */ /* 0x000fe20000011604 */
[----:B------:R-:W-:-:S03]  /*0530*/  IMAD.SHL.U32 R5, R118, 0x4, RZ ;  /* 0x0000000476057824 */ /* 0x000fc600078e00ff */
[----:B------:R-:W-:Y:S01]  /*0540*/  ISETP.GT.U32.AND P1, PT, R11, R2, PT ;  /* 0x000000020b00720c */ /* 0x000fe20003f24070 */
[----:B-1----:R-:W-:Y:S01]  /*0550*/  IMAD.MOV R8, RZ, RZ, -R9 ;  /* 0x000000ffff087224 */ /* 0x002fe200078e0a09 */
[----:B------:R-:W-:-:S11]  /*0560*/  LOP3.LUT R5, R5, 0x7c, RZ, 0xc0, !PT ;  /* 0x0000007c05057812 */ /* 0x000fd600078ec0ff */
[----:B------:R-:W-:Y:S02]  /*0570*/  @!P1 IMAD.IADD R2, R2, 0x1, -R11 ;  /* 0x0000000102029824 */ /* 0x000fe400078e0a0b */
[----:B------:R-:W-:Y:S01]  /*0580*/  @!P1 VIADD R0, R0, 0x1 ;  /* 0x0000000100009836 */ /* 0x000fe20000000000 */
[----:B------:R-:W-:Y:S02]  /*0590*/  ISETP.NE.AND P1, PT, R22, RZ, PT ;  /* 0x000000ff1600720c */ /* 0x000fe40003f25270 */
[----:B------:R-:W-:Y:S01]  /*05a0*/  ISETP.GE.U32.AND P0, PT, R2, R11, PT ;  /* 0x0000000b0200720c */ /* 0x000fe20003f06070 */
[----:B------:R-:W-:Y:S01]  /*05b0*/  IMAD R2, R4, 0x2, R5 ;  /* 0x0000000204027824 */ /* 0x000fe200078e0205 */
[----:B------:R-:W-:Y:S01]  /*05c0*/  LOP3.LUT R5, R15, R22, RZ, 0x3c, !PT ;  /* 0x000000160f057212 */ /* 0x000fe200078e3cff */
[----:B------:R-:W-:Y:S01]  /*05d0*/  IMAD.MOV.U32 R4, RZ, RZ, R7 ;  /* 0x000000ffff047224 */ /* 0x000fe200078e0007 */
[----:B------:R-:W-:Y:S01]  /*05e0*/  SHF.R.U32.HI R11, RZ, 0x7, R118 ;  /* 0x00000007ff0b7819 */ /* 0x000fe20000011676 */
[----:B------:R-:W-:Y:S01]  /*05f0*/  IMAD R7, R8, R3, RZ ;  /* 0x0000000308077224 */ /* 0x000fe200078e02ff */
[----:B------:R-:W-:Y:S01]  /*0600*/  ISETP.GE.AND P2, PT, R5, RZ, PT ;  /* 0x000000ff0500720c */ /* 0x000fe20003f46270 */
[----:B------:R-:W-:Y:S01]  /*0610*/  IMAD.MOV.U32 R8, RZ, RZ, RZ ;  /* 0x000000ffff087224 */ /* 0x000fe200078e00ff */
[----:B------:R-:W-:-:S02]  /*0620*/  LOP3.LUT R115, R2, R115, RZ, 0x3c, !PT ;  /* 0x0000007302737212 */ /* 0x000fc400078e3cff */
[----:B------:R-:W1:Y:S01]  /*0630*/  I2F.RP R2, R4 ;  /* 0x0000000400027306 */ /* 0x000e620000209400 */
[----:B------:R-:W-:Y:S01]  /*0640*/  SHF.R.U32.HI R5, RZ, 0x6, R118 ;  /* 0x00000006ff057819 */ /* 0x000fe20000011676 */
[----:B------:R-:W-:Y:S01]  /*0650*/  IMAD.HI.U32 R7, R9, R7, R8 ;  /* 0x0000000709077227 */ /* 0x000fe200078e0008 */
[----:B------:R-:W-:Y:S01]  /*0660*/  LOP3.LUT R8, R118, 0x180, RZ, 0xc0, !PT ;  /* 0x0000018076087812 */ /* 0x000fe200078ec0ff */
[----:B------:R-:W-:Y:S01]  /*0670*/  STL [R1+0xe4], R115 ;  /* 0x0000e47301007387 */ /* 0x000fe20000100800 */
[----:B------:R-:W-:Y:S01]  /*0680*/  SGXT.U32 R5, R5, 0x3 ;  /* 0x000000030505781a */ /* 0x000fe20000000000 */
[----:B------:R-:W-:Y:S01]  /*0690*/  @P0 VIADD R0, R0, 0x1 ;  /* 0x0000000100000836 */ /* 0x000fe20000000000 */
[----:B------:R-:W-:Y:S01]  /*06a0*/  SGXT.U32 R114, R11, 0x2 ;  /* 0x000000020b72781a */ /* 0x000fe20000000000 */
[----:B------:R-:W-:Y:S01]  /*06b0*/  IMAD.SHL.U32 R9, R118, 0x10, RZ ;  /* 0x0000001076097824 */ /* 0x000fe200078e00ff */
[----:B------:R-:W-:Y:S01]  /*06c0*/  SHF.R.U32.HI R11, RZ, 0x5, R8 ;  /* 0x00000005ff0b7819 */ /* 0x000fe20000011608 */
[----:B------:R-:W-:Y:S01]  /*06d0*/  IMAD.MOV.U32 R17, RZ, RZ, R0 ;  /* 0x000000ffff117224 */ /* 0x000fe200078e0000 */
[C---:B------:R-:W-:Y:S01]  /*06e0*/  ISETP.GE.AND P0, PT, R114.reuse, UR12, PT ;  /* 0x0000000c72007c0c */ /* 0x040fe2000bf06270 */
[----:B------:R-:W-:Y:S01]  /*06f0*/  IMAD R90, R114, UR14, RZ ;  /* 0x0000000e725a7c24 */ /* 0x000fe2000f8e02ff */
[----:B------:R-:W-:Y:S01]  /*0700*/  LOP3.LUT R9, R9, 0x70, RZ, 0xc0, !PT ;  /* 0x0000007009097812 */ /* 0x000fe200078ec0ff */
[----:B------:R-:W-:Y:S01]  /*0710*/  @!P2 IMAD.MOV R17, RZ, RZ, -R17 ;  /* 0x000000ffff11a224 */ /* 0x000fe200078e0a11 */
[----:B------:R-:W-:Y:S01]  /*0720*/  @!P1 LOP3.LUT R17, RZ, R22, RZ, 0x33, !PT ;  /* 0x00000016ff119212 */ /* 0x000fe200078e33ff */
[----:B-1----:R-:W1:Y:S01]  /*0730*/  MUFU.RCP R2, R2 ;  /* 0x0000000200027308 */ /* 0x002e620000001000 */
[----:B------:R-:W-:Y:S01]  /*0740*/  IMAD R14, R10, 0x80, R11 ;  /* 0x000000800a0e7824 */ /* 0x000fe200078e020b */
[----:B------:R-:W-:-:S02]  /*0750*/  SEL R19, R105, RZ, !P0 ;  /* 0x000000ff69137207 */ /* 0x000fc40004000000 */
[----:B------:R-:W-:Y:S01]  /*0760*/  IMAD.SHL.U32 R0, R17, 0x100, RZ ;  /* 0x0000010011007824 */ /* 0x000fe200078e00ff */
[----:B------:R-:W-:Y:S02]  /*0770*/  LOP3.LUT R88, R114, 0x20, RZ, 0xfc, !PT ;  /* 0x0000002072587812 */ /* 0x000fe400078efcff */
[----:B------:R-:W-:Y:S02]  /*0780*/  ISETP.NE.U32.AND P1, PT, R19, RZ, PT ;  /* 0x000000ff1300720c */ /* 0x000fe40003f25070 */
[----:B------:R-:W-:Y:S01]  /*0790*/  LOP3.LUT R8, R0, R5, RZ, 0xfc, !PT ;  /* 0x0000000500087212 */ /* 0x000fe200078efcff */
[----:B------:R2:W-:Y:S01]  /*07a0*/  STL [R1+0xe8], R0 ;  /* 0x0000e80001007387 */ /* 0x0005e20000100800 */
[----:B------:R-:W-:Y:S02]  /*07b0*/  ISETP.GE.AND P0, PT, R88, UR12, PT ;  /* 0x0000000c58007c0c */ /* 0x000fe4000bf06270 */
[C---:B------:R-:W-:Y:S02]  /*07c0*/  LOP3.LUT R23, R8.reuse, 0x8, RZ, 0xfc, !PT ;  /* 0x0000000808177812 */ /* 0x040fe400078efcff */
[----:B------:R-:W-:-:S02]  /*07d0*/  LOP3.LUT R21, R8, 0xf8, RZ, 0xfc, !PT ;  /* 0x000000f808157812 */ /* 0x000fc400078efcff */
[----:B------:R-:W-:Y:S01]  /*07e0*/  IABS R18, R23 ;  /* 0x0000001700127213 */ /* 0x000fe20000000000 */
[----:B-1----:R-:W-:Y:S01]  /*07f0*/  VIADD R12, R2, 0xffffffe ;  /* 0x0ffffffe020c7836 */ /* 0x002fe20000000000 */
[----:B------:R-:W-:Y:S01]  /*0800*/  IABS R16, R8 ;  /* 0x0000000800107213 */ /* 0x000fe20000000000 */
[----:B------:R-:W-:Y:S01]  /*0810*/  IMAD.IADD R2, R9, 0x1, R14 ;  /* 0x0000000109027824 */ /* 0x000fe200078e020e */
[----:B------:R-:W-:Y:S01]  /*0820*/  IABS R20, R21 ;  /* 0x0000001500147213 */ /* 0x000fe20000000000 */
[C---:B------:R-:W-:Y:S01]  /*0830*/  IMAD.HI.U32 R9, R7.reuse, R18, RZ ;  /* 0x0000001207097227 */ /* 0x040fe200078e00ff */
[----:B------:R1:W3:Y:S01]  /*0840*/  F2I.FTZ.U32.TRUNC.NTZ R13, R12 ;  /* 0x0000000c000d7305 */ /* 0x0002e2000021f000 */
[C---:B------:R-:W-:Y:S01]  /*0850*/  LOP3.LUT R19, R8.reuse, 0x10, RZ, 0xfc, !PT ;  /* 0x0000001008137812 */ /* 0x040fe200078efcff */
[----:B------:R4:W-:Y:S01]  /*0860*/  STL [R1+0xec], R2 ;  /* 0x0000ec0201007387 */ /* 0x0009e20000100800 */
[----:B------:R-:W-:Y:S01]  /*0870*/  IMAD.MOV R9, RZ, RZ, -R9 ;  /* 0x000000ffff097224 */ /* 0x000fe200078e0a09 */
[----:B------:R-:W-:Y:S01]  /*0880*/  LOP3.LUT R44, R8, 0xd8, RZ, 0xfc, !PT ;  /* 0x000000d8082c7812 */ /* 0x000fe200078efcff */
[----:B------:R-:W-:Y:S01]  /*0890*/  IMAD.HI.U32 R5, R7, R16, RZ ;  /* 0x0000001007057227 */ /* 0x000fe200078e00ff */
[----:B------:R-:W-:-:S02]  /*08a0*/  IABS R26, R19 ;  /* 0x00000013001a7213 */ /* 0x000fc40000000000 */
[C---:B------:R-:W-:Y:S01]  /*08b0*/  LOP3.LUT R46, R8.reuse, 0xe0, RZ, 0xfc, !PT ;  /* 0x000000e0082e7812 */ /* 0x040fe200078efcff */
[----:B------:R-:W-:Y:S01]  /*08c0*/  IMAD R25, R3, R9, R18 ;  /* 0x0000000903197224 */ /* 0x000fe200078e0212 */
[----:B------:R-:W-:Y:S01]  /*08d0*/  LOP3.LUT R18, R8, 0x18, RZ, 0xfc, !PT ;  /* 0x0000001808127812 */ /* 0x000fe200078efcff */
[----:B------:R-:W-:Y:S01]  /*08e0*/  IMAD.HI.U32 R11, R7, R20, RZ ;  /* 0x00000014070b7227 */ /* 0x000fe200078e00ff */
[----:B-1----:R-:W-:Y:S02]  /*08f0*/  SEL R12, R105, RZ, !P0 ;  /* 0x000000ff690c7207 */ /* 0x002fe40004000000 */
[----:B------:R-:W-:Y:S01]  /*0900*/  ISETP.GT.U32.AND P4, PT, R3, R25, PT ;  /* 0x000000190300720c */ /* 0x000fe20003f84070 */
[----:B------:R-:W-:Y:S01]  /*0910*/  IMAD.MOV R5, RZ, RZ, -R5 ;  /* 0x000000ffff057224 */ /* 0x000fe200078e0a05 */
[----:B------:R-:W-:Y:S01]  /*0920*/  ISETP.NE.U32.AND P2, PT, R12, RZ, PT ;  /* 0x000000ff0c00720c */ /* 0x000fe20003f45070 */
[----:B------:R-:W-:Y:S01]  /*0930*/  IMAD.MOV R11, RZ, RZ, -R11 ;  /* 0x000000ffff0b7224 */ /* 0x000fe200078e0a0b */
[----:B------:R-:W-:Y:S01]  /*0940*/  LOP3.LUT R47, R8, 0xe8, RZ, 0xfc, !PT ;  /* 0x000000e8082f7812 */ /* 0x000fe200078efcff */
[----:B------:R-:W-:Y:S01]  /*0950*/  IMAD.HI.U32 R9, R7, R26, RZ ;  /* 0x0000001a07097227 */ /* 0x000fe200078e00ff */
[----:B--2---:R-:W-:-:S02]  /*0960*/  LOP3.LUT R0, R114, 0x4, RZ, 0xfc, !PT ;  /* 0x0000000472007812 */ /* 0x004fc400078efcff */
[----:B------:R-:W-:Y:S01]  /*0970*/  LOP3.LUT R107, R114, 0x28, RZ, 0xfc, !PT ;  /* 0x00000028726b7812 */ /* 0x000fe200078efcff */
[C---:B------:R-:W-:Y:S01]  /*0980*/  IMAD R5, R3.reuse, R5, R16 ;  /* 0x0000000503057224 */ /* 0x040fe200078e0210 */
[----:B------:R-:W-:Y:S01]  /*0990*/  IABS R16, R18 ;  /* 0x0000001200107213 */ /* 0x000fe20000000000 */
[C---:B------:R-:W-:Y:S01]  /*09a0*/  IMAD R121, R3.reuse, R11, R20 ;  /* 0x0000000b03797224 */ /* 0x040fe200078e0214 */
[C---:B------:R-:W-:Y:S01]  /*09b0*/  LOP3.LUT R20, R8.reuse, 0x38, RZ, 0xfc, !PT ;  /* 0x0000003808147812 */ /* 0x040fe200078efcff */
[----:B---3--:R-:W-:Y:S01]  /*09c0*/  IMAD.MOV R11, RZ, RZ, -R13 ;  /* 0x000000ffff0b7224 */ /* 0x008fe200078e0a0d */
[C---:B------:R-:W-:Y:S01]  /*09d0*/  ISETP.GT.U32.AND P0, PT, R3.reuse, R5, PT ;  /* 0x000000050300720c */ /* 0x040fe20003f04070 */
[----:B------:R-:W-:Y:S01]  /*09e0*/  IMAD.MOV R14, RZ, RZ, -R9 ;  /* 0x000000ffff0e7224 */ /* 0x000fe200078e0a09 */
[----:B------:R-:W-:Y:S01]  /*09f0*/  ISETP.GT.U32.AND P3, PT, R3, R121, PT ;  /* 0x000000790300720c */ /* 0x000fe20003f64070 */
[----:B------:R-:W-:Y:S01]  /*0a00*/  @!P4 IMAD.IADD R25, R25, 0x1, -R3 ;  /* 0x000000011919c824 */ /* 0x000fe200078e0a03 */
[----:B------:R-:W-:Y:S01]  /*0a10*/  ISETP.GE.AND P4, PT, R8, RZ, PT ;  /* 0x000000ff0800720c */ /* 0x000fe20003f86270 */
[----:B------:R-:W-:-:S02]  /*0a20*/  IMAD R11, R11, R4, RZ ;  /* 0x000000040b0b7224 */ /* 0x000fc400078e02ff */
[----:B------:R-:W-:Y:S01]  /*0a30*/  IMAD.MOV.U32 R12, RZ, RZ, RZ ;  /* 0x000000ffff0c7224 */ /* 0x000fe200078e00ff */
[C---:B------:R-:W-:Y:S01]  /*0a40*/  ISETP.GT.U32.AND P6, PT, R3.reuse, R25, PT ;  /* 0x000000190300720c */ /* 0x040fe20003fc4070 */
[----:B------:R-:W-:Y:S02]  /*0a50*/  IMAD R26, R3, R14, R26 ;  /* 0x0000000e031a7224 */ /* 0x000fe400078e021a */
[----:B------:R-:W-:Y:S02]  /*0a60*/  IMAD.MOV.U32 R14, RZ, RZ, R16 ;  /* 0x000000ffff0e7224 */ /* 0x000fe400078e0010 */
[----:B------:R-:W-:Y:S01]  /*0a70*/  IMAD.HI.U32 R9, R13, R11, R12 ;  /* 0x0000000b0d097227 */ /* 0x000fe200078e000c */
[----:B------:R-:W-:-:S03]  /*0a80*/  ISETP.GT.U32.AND P5, PT, R3, R26, PT ;  /* 0x0000001a0300720c */ /* 0x000fc60003fa4070 */
[----:B------:R-:W-:-:S04]  /*0a90*/  IMAD.HI.U32 R12, R7, R14, RZ ;  /* 0x0000000e070c7227 */ /* 0x000fc800078e00ff */
[----:B------:R-:W-:Y:S02]  /*0aa0*/  IMAD.MOV R12, RZ, RZ, -R12 ;  /* 0x000000ffff0c7224 */ /* 0x000fe400078e0a0c */
[----:B------:R-:W-:Y:S02]  /*0ab0*/  @!P6 IMAD.IADD R25, R25, 0x1, -R3 ;  /* 0x000000011919e824 */ /* 0x000fe400078e0a03 */
[C---:B------:R-:W-:Y:S02]  /*0ac0*/  IMAD R43, R3.reuse, R12, R14 ;  /* 0x0000000c032b7224 */ /* 0x040fe400078e020e */
[----:B------:R-:W-:Y:S01]  /*0ad0*/  IMAD.MOV R11, RZ, RZ, -R17 ;  /* 0x000000ffff0b7224 */ /* 0x000fe200078e0a11 */
[----:B------:R-:W-:Y:S01]  /*0ae0*/  LOP3.LUT R17, R8, 0x20, RZ, 0xfc, !PT ;  /* 0x0000002008117812 */ /* 0x000fe200078efcff */
[----:B------:R-:W-:Y:S01]  /*0af0*/  @!P5 IMAD.IADD R26, R26, 0x1, -R3 ;  /* 0x000000011a1ad824 */ /* 0x000fe200078e0a03 */
[----:B------:R-:W-:Y:S01]  /*0b00*/  ISETP.GT.U32.AND P6, PT, R3, R43, PT ;  /* 0x0000002b0300720c */ /* 0x000fe20003fc4070 */
[----:B------:R-:W-:Y:S01]  /*0b10*/  IMAD R11, R22, R11, R15 ;  /* 0x0000000b160b7224 */ /* 0x000fe200078e020f */
[----:B------:R-:W-:Y:S01]  /*0b20*/  IABS R16, R17 ;  /* 0x0000001100107213 */ /* 0x000fe20000000000 */
[--C-:B------:R-:W-:Y:S01]  /*0b30*/  @!P0 IMAD.IADD R5, R5, 0x1, -R3.reuse ;  /* 0x0000000105058824 */ /* 0x100fe200078e0a03 */
[----:B------:R-:W-:Y:S01]  /*0b40*/  LOP3.LUT R15, R8, 0x28, RZ, 0xfc, !PT ;  /* 0x00000028080f7812 */ /* 0x000fe200078efcff */
[----:B------:R-:W-:Y:S01]  /*0b50*/  @!P3 IMAD.IADD R121, R121, 0x1, -R3 ;  /* 0x000000017979b824 */ /* 0x000fe200078e0a03 */
[----:B------:R-:W-:Y:S01]  /*0b60*/  ISETP.GT.U32.AND P5, PT, R3, R26, PT ;  /* 0x0000001a0300720c */ /* 0x000fe20003fa4070 */
[----:B------:R-:W-:Y:S01]  /*0b70*/  IMAD.HI.U32 R12, R7, R16, RZ ;  /* 0x00000010070c7227 */ /* 0x000fe200078e00ff */
[----:B------:R-:W-:-:S02]  /*0b80*/  IABS R28, R15 ;  /* 0x0000000f001c7213 */ /* 0x000fc40000000000 */
[C---:B------:R-:W-:Y:S01]  /*0b90*/  ISETP.GT.U32.AND P0, PT, R3.reuse, R5, PT ;  /* 0x000000050300720c */ /* 0x040fe20003f04070 */
[----:B------:R-:W-:Y:S01]  /*0ba0*/  IMAD.MOV R12, RZ, RZ, -R12 ;  /* 0x000000ffff0c7224 */ /* 0x000fe200078e0a0c */
[----:B------:R-:W-:Y:S01]  /*0bb0*/  ISETP.GT.U32.AND P3, PT, R3, R121, PT ;  /* 0x000000790300720c */ /* 0x000fe20003f64070 */
[----:B------:R-:W-:Y:S01]  /*0bc0*/  @!P6 IMAD.IADD R43, R43, 0x1, -R3 ;  /* 0x000000012b2be824 */ /* 0x000fe200078e0a03 */
[----:B------:R-:W-:Y:S01]  /*0bd0*/  LOP3.LUT R22, R8, 0x48, RZ, 0xfc, !PT ;  /* 0x0000004808167812 */ /* 0x000fe200078efcff */
[----:B------:R-:W-:Y:S01]  /*0be0*/  IMAD R27, R3, R12, R16 ;  /* 0x0000000c031b7224 */ /* 0x000fe200078e0210 */
[----:B------:R-:W-:Y:S01]  /*0bf0*/  IABS R16, R20 ;  /* 0x0000001400107213 */ /* 0x000fe20000000000 */
[----:B------:R-:W-:Y:S01]  /*0c00*/  IMAD.HI.U32 R12, R7, R28, RZ ;  /* 0x0000001c070c7227 */ /* 0x000fe200078e00ff */
[----:B------:R-:W-:Y:S02]  /*0c10*/  ISETP.GT.U32.AND P6, PT, R3, R43, PT ;  /* 0x0000002b0300720c */ /* 0x000fe40003fc4070 */
[----:B------:R-:W-:Y:S01]  /*0c20*/  IABS R40, R22 ;  /* 0x0000001600287213 */ /* 0x000fe20000000000 */
[----:B------:R-:W-:-:S02]  /*0c30*/  IMAD.MOV R12, RZ, RZ, -R12 ;  /* 0x000000ffff0c7224 */ /* 0x000fc400078e0a0c */
[--C-:B------:R-:W-:Y:S01]  /*0c40*/  @!P5 IMAD.IADD R26, R26, 0x1, -R3.reuse ;  /* 0x000000011a1ad824 */ /* 0x100fe200078e0a03 */
[C---:B------:R-:W-:Y:S01]  /*0c50*/  ISETP.GT.U32.AND P5, PT, R3.reuse, R27, PT ;  /* 0x0000001b0300720c */ /* 0x040fe20003fa4070 */
[----:B------:R-:W-:Y:S02]  /*0c60*/  IMAD R28, R3, R12, R28 ;  /* 0x0000000c031c7224 */ /* 0x000fe400078e021c */
[--C-:B------:R-:W-:Y:S01]  /*0c70*/  @!P0 IMAD.IADD R5, R5, 0x1, -R3.reuse ;  /* 0x0000000105058824 */ /* 0x100fe200078e0a03 */
[----:B------:R-:W-:Y:S01]  /*0c80*/  ISETP.GE.AND P0, PT, R19, RZ, PT ;  /* 0x000000ff1300720c */ /* 0x000fe20003f06270 */
[--C-:B------:R-:W-:Y:S01]  /*0c90*/  @!P3 IMAD.IADD R121, R121, 0x1, -R3.reuse ;  /* 0x000000017979b824 */ /* 0x100fe200078e0a03 */
[C---:B------:R-:W-:Y:S01]  /*0ca0*/  LOP3.LUT R19, R8.reuse, 0x30, RZ, 0xfc, !PT ;  /* 0x0000003008137812 */ /* 0x040fe200078efcff */
[----:B------:R-:W-:Y:S01]  /*0cb0*/  @!P6 IMAD.IADD R43, R43, 0x1, -R3 ;  /* 0x000000012b2be824 */ /* 0x000fe200078e0a03 */
[----:B------:R-:W-:Y:S01]  /*0cc0*/  ISETP.GT.U32.AND P6, PT, R3, R28, PT ;  /* 0x0000001c0300720c */ /* 0x000fe20003fc4070 */
[----:B------:R-:W-:Y:S01]  /*0cd0*/  @!P4 IMAD.MOV R5, RZ, RZ, -R5 ;  /* 0x000000ffff05c224 */ /* 0x000fe200078e0a05 */
[----:B------:R-:W-:Y:S01]  /*0ce0*/  ISETP.GE.AND P4, PT, R21, RZ, PT ;  /* 0x000000ff1500720c */ /* 0x000fe20003f86270 */
[----:B------:R-:W-:Y:S01]  /*0cf0*/  IMAD.HI.U32 R13, R7, R16, RZ ;  /* 0x00000010070d7227 */ /* 0x000fe200078e00ff */
[----:B------:R-:W-:-:S02]  /*0d00*/  LOP3.LUT R21, R8, 0x40, RZ, 0xfc, !PT ;  /* 0x0000004008157812 */ /* 0x000fc400078efcff */
[----:B------:R-:W-:Y:S01]  /*0d10*/  IABS R42, R19 ;  /* 0x00000013002a7213 */ /* 0x000fe20000000000 */
[----:B------:R-:W-:Y:S01]  /*0d20*/  @!P5 IMAD.IADD R27, R27, 0x1, -R3 ;  /* 0x000000011b1bd824 */ /* 0x000fe200078e0a03 */
[----:B------:R-:W-:Y:S01]  /*0d30*/  IABS R30, R21 ;  /* 0x00000015001e7213 */ /* 0x000fe20000000000 */
[----:B------:R-:W-:Y:S01]  /*0d40*/  IMAD.MOV R13, RZ, RZ, -R13 ;  /* 0x000000ffff0d7224 */ /* 0x000fe200078e0a0d */
[----:B------:R-:W-:Y:S01]  /*0d50*/  ISETP.GE.AND P5, PT, R18, RZ, PT ;  /* 0x000000ff1200720c */ /* 0x000fe20003fa6270 */
[----:B------:R-:W-:Y:S01]  /*0d60*/  IMAD.HI.U32 R12, R7, R42, RZ ;  /* 0x0000002a070c7227 */ /* 0x000fe200078e00ff */
[----:B------:R-:W-:Y:S02]  /*0d70*/  ISETP.GE.AND P3, PT, R23, RZ, PT ;  /* 0x000000ff1700720c */ /* 0x000fe40003f66270 */
[----:B------:R-:W-:Y:S01]  /*0d80*/  LOP3.LUT R18, R8, 0x68, RZ, 0xfc, !PT ;  /* 0x0000006808127812 */ /* 0x000fe200078efcff */
[----:B------:R-:W-:Y:S01]  /*0d90*/  @!P6 IMAD.IADD R28, R28, 0x1, -R3 ;  /* 0x000000011c1ce824 */ /* 0x000fe200078e0a03 */
[----:B------:R-:W-:Y:S01]  /*0da0*/  ISETP.GT.U32.AND P6, PT, R3, R27, PT ;  /* 0x0000001b0300720c */ /* 0x000fe20003fc4070 */
[----:B------:R-:W-:Y:S01]  /*0db0*/  IMAD.HI.U32 R14, R7, R30, RZ ;  /* 0x0000001e070e7227 */ /* 0x000fe200078e00ff */
[----:B------:R-:W-:-:S03]  /*0dc0*/  LOP3.LUT R23, R8, 0xd0, RZ, 0xfc, !PT ;  /* 0x000000d008177812 */ /* 0x000fc600078efcff */
[----:B------:R-:W-:Y:S02]  /*0dd0*/  IMAD.MOV R14, RZ, RZ, -R14 ;  /* 0x000000ffff0e7224 */ /* 0x000fe400078e0a0e */
[----:B------:R-:W-:Y:S02]  /*0de0*/  IMAD.MOV R12, RZ, RZ, -R12 ;  /* 0x000000ffff0c7224 */ /* 0x000fe400078e0a0c */
[C---:B------:R-:W-:Y:S02]  /*0df0*/  IMAD R30, R3.reuse, R14, R30 ;  /* 0x0000000e031e7224 */ /* 0x040fe400078e021e */
[----:B------:R-:W-:Y:S02]  /*0e00*/  IMAD R42, R3, R12, R42 ;  /* 0x0000000c032a7224 */ /* 0x000fe400078e022a */
[----:B------:R-:W-:Y:S01]  /*0e10*/  @!P6 IMAD.IADD R27, R27, 0x1, -R3 ;  /* 0x000000011b1be824 */ /* 0x000fe200078e0a03 */
[----:B------:R-:W-:Y:S01]  /*0e20*/  ISETP.GT.U32.AND P6, PT, R3, R30, PT ;  /* 0x0000001e0300720c */ /* 0x000fe20003fc4070 */
[----:B------:R-:W-:Y:S01]  /*0e30*/  @!P5 IMAD.MOV R43, RZ, RZ, -R43 ;  /* 0x000000ffff2bd224 */ /* 0x000fe200078e0a2b */
[----:B------:R-:W-:Y:S01]  /*0e40*/  ISETP.GE.AND P5, PT, R17, RZ, PT ;  /* 0x000000ff1100720c */ /* 0x000fe20003fa6270 */
[C---:B------:R-:W-:Y:S01]  /*0e50*/  IMAD R29, R3.reuse, R13, R16 ;  /* 0x0000000d031d7224 */ /* 0x040fe200078e0210 */
[----:B------:R-:W-:Y:S01]  /*0e60*/  LOP3.LUT R13, R8, 0x50, RZ, 0xfc, !PT ;  /* 0x00000050080d7812 */ /* 0x000fe200078efcff */
[----:B------:R-:W-:Y:S01]  /*0e70*/  @!P4 IMAD.MOV R121, RZ, RZ, -R121 ;  /* 0x000000ffff79c224 */ /* 0x000fe200078e0a79 */
[C---:B------:R-:W-:Y:S01]  /*0e80*/  ISETP.GT.U32.AND P4, PT, R3.reuse, R42, PT ;  /* 0x0000002a0300720c */ /* 0x040fe20003f84070 */
[----:B------:R-:W-:Y:S01]  /*0e90*/  @!P3 IMAD.MOV R25, RZ, RZ, -R25 ;  /* 0x000000ffff19b224 */ /* 0x000fe200078e0a19 */
[C---:B------:R-:W-:Y:S01]  /*0ea0*/  ISETP.GT.U32.AND P3, PT, R3.reuse, R28, PT ;  /* 0x0000001c0300720c */ /* 0x040fe20003f64070 */
[----:B------:R-:W-:Y:S01]  /*0eb0*/  @!P0 IMAD.MOV R26, RZ, RZ, -R26 ;  /* 0x000000ffff1a8224 */ /* 0x000fe200078e0a1a */
[----:B------:R-:W-:Y:S01]  /*0ec0*/  ISETP.GT.U32.AND P0, PT, R3, R29, PT ;  /* 0x0000001d0300720c */ /* 0x000fe20003f04070 */
[----:B------:R-:W-:Y:S01]  /*0ed0*/  IMAD.HI.U32 R12, R7, R40, RZ ;  /* 0x00000028070c7227 */ /* 0x000fe200078e00ff */
[----:B------:R-:W-:-:S02]  /*0ee0*/  IABS R14, R13 ;  /* 0x0000000d000e7213 */ /* 0x000fc40000000000 */
[----:B------:R-:W-:Y:S01]  /*0ef0*/  LOP3.LUT R17, R8, 0x60, RZ, 0xfc, !PT ;  /* 0x0000006008117812 */ /* 0x000fe200078efcff */
[----:B------:R-:W-:Y:S01]  /*0f00*/  @!P6 IMAD.IADD R30, R30, 0x1, -R3 ;  /* 0x000000011e1ee824 */ /* 0x000fe200078e0a03 */
[----:B------:R-:W-:Y:S01]  /*0f10*/  IABS R16, R18 ;  /* 0x0000001200107213 */ /* 0x000fe20000000000 */
[----:B------:R-:W-:Y:S02]  /*0f20*/  IMAD.MOV R12, RZ, RZ, -R12 ;  /* 0x000000ffff0c7224 */ /* 0x000fe400078e0a0c */
[----:B------:R-:W-:Y:S01]  /*0f30*/  @!P5 IMAD.MOV R27, RZ, RZ, -R27 ;  /* 0x000000ffff1bd224 */ /* 0x000fe200078e0a1b */
[----:B------:R-:W-:Y:S01]  /*0f40*/  ISETP.GT.U32.AND P5, PT, R3, R30, PT ;  /* 0x0000001e0300720c */ /* 0x000fe20003fa4070 */
[--C-:B------:R-:W-:Y:S01]  /*0f50*/  @!P3 IMAD.IADD R28, R28, 0x1, -R3.reuse ;  /* 0x000000011c1cb824 */ /* 0x100fe200078e0a03 */
[----:B------:R-:W-:Y:S01]  /*0f60*/  ISETP.GE.AND P3, PT, R15, RZ, PT ;  /* 0x000000ff0f00720c */ /* 0x000fe20003f66270 */
[----:B------:R-:W-:Y:S01]  /*0f70*/  @!P4 IMAD.IADD R42, R42, 0x1, -R3 ;  /* 0x000000012a2ac824 */ /* 0x000fe200078e0a03 */
[----:B------:R-:W-:Y:S01]  /*0f80*/  LOP3.LUT R15, R8, 0x58, RZ, 0xfc, !PT ;  /* 0x00000058080f7812 */ /* 0x000fe200078efcff */
[----:B------:R-:W-:Y:S01]  /*0f90*/  IMAD R40, R3, R12, R40 ;  /* 0x0000000c03287224 */ /* 0x000fe200078e0228 */
[----:B------:R-:W-:Y:S01]  /*0fa0*/  ISETP.GE.AND P4, PT, R19, RZ, PT ;  /* 0x000000ff1300720c */ /* 0x000fe20003f86270 */
[----:B------:R-:W-:Y:S01]  /*0fb0*/  IMAD.HI.U32 R12, R7, R14, RZ ;  /* 0x0000000e070c7227 */ /* 0x000fe200078e00ff */
[----:B------:R-:W-:-:S02]  /*0fc0*/  IABS R32, R15 ;  /* 0x0000000f00207213 */ /* 0x000fc40000000000 */
[----:B------:R-:W-:Y:S01]  /*0fd0*/  LOP3.LUT R19, R8, 0x70, RZ, 0xfc, !PT ;  /* 0x0000007008137812 */ /* 0x000fe200078efcff */
[--C-:B------:R-:W-:Y:S01]  /*0fe0*/  @!P0 IMAD.IADD R29, R29, 0x1, -R3.reuse ;  /* 0x000000011d1d8824 */ /* 0x100fe200078e0a03 */
[C---:B------:R-:W-:Y:S01]  /*0ff0*/  ISETP.GT.U32.AND P0, PT, R3.reuse, R42, PT ;  /* 0x0000002a0300720c */ /* 0x040fe20003f04070 */
[----:B------:R-:W-:Y:S01]  /*1000*/  IMAD.MOV R12, RZ, RZ, -R12 ;  /* 0x000000ffff0c7224 */ /* 0x000fe200078e0a0c */
[----:B------:R-:W-:Y:S01]  /*1010*/  IABS R34, R19 ;  /* 0x0000001300227213 */ /* 0x000fe20000000000 */
[----:B------:R-:W-:Y:S01]  /*1020*/  @!P5 IMAD.IADD R30, R30, 0x1, -R3 ;  /* 0x000000011e1ed824 */ /* 0x000fe200078e0a03 */
[C---:B------:R-:W-:Y:S01]  /*1030*/  ISETP.GT.U32.AND P6, PT, R3.reuse, R29, PT ;  /* 0x0000001d0300720c */ /* 0x040fe20003fc4070 */
[C---:B------:R-:W-:Y:S01]  /*1040*/  IMAD R31, R3.reuse, R12, R14 ;  /* 0x0000000c031f7224 */ /* 0x040fe200078e020e */
[----:B------:R-:W-:Y:S01]  /*1050*/  IABS R14, R17 ;  /* 0x00000011000e7213 */ /* 0x000fe20000000000 */
[----:B------:R-:W-:Y:S01]  /*1060*/  @!P3 IMAD.MOV R28, RZ, RZ, -R28 ;  /* 0x000000ffff1cb224 */ /* 0x000fe200078e0a1c */
[----:B------:R-:W-:Y:S01]  /*1070*/  ISETP.GT.U32.AND P3, PT, R3, R40, PT ;  /* 0x000000280300720c */ /* 0x000fe20003f64070 */
[----:B------:R-:W-:Y:S01]  /*1080*/  IMAD.HI.U32 R12, R7, R32, RZ ;  /* 0x00000020070c7227 */ /* 0x000fe200078e00ff */
[----:B------:R-:W-:-:S03]  /*1090*/  ISETP.GT.U32.AND P5, PT, R3, R31, PT ;  /* 0x0000001f0300720c */ /* 0x000fc60003fa4070 */
[--C-:B------:R-:W-:Y:S01]  /*10a0*/  @!P0 IMAD.IADD R42, R42, 0x1, -R3.reuse ;  /* 0x000000012a2a8824 */ /* 0x100fe200078e0a03 */
[----:B------:R-:W-:Y:S01]  /*10b0*/  ISETP.GE.AND P0, PT, R20, RZ, PT ;  /* 0x000000ff1400720c */ /* 0x000fe20003f06270 */
[----:B------:R-:W-:Y:S01]  /*10c0*/  IMAD.MOV R12, RZ, RZ, -R12 ;  /* 0x000000ffff0c7224 */ /* 0x000fe200078e0a0c */
[C---:B------:R-:W-:Y:S01]  /*10d0*/  LOP3.LUT R20, R8.reuse, 0x88, RZ, 0xfc, !PT ;  /* 0x0000008808147812 */ /* 0x040fe200078efcff */
[--C-:B------:R-:W-:Y:S01]  /*10e0*/  @!P6 IMAD.IADD R29, R29, 0x1, -R3.reuse ;  /* 0x000000011d1de824 */ /* 0x100fe200078e0a03 */
[----:B------:R-:W-:Y:S01]  /*10f0*/  ISETP.GE.AND P6, PT, R21, RZ, PT ;  /* 0x000000ff1500720c */ /* 0x000fe20003fc6270 */
[----:B------:R-:W-:Y:S01]  /*1100*/  IMAD R32, R3, R12, R32 ;  /* 0x0000000c03207224 */ /* 0x000fe200078e0220 */
[----:B------:R-:W-:Y:S01]  /*1110*/  LOP3.LUT R21, R8, 0x90, RZ, 0xfc, !PT ;  /* 0x0000009008157812 */ /* 0x000fe200078efcff */
[--C-:B------:R-:W-:Y:S01]  /*1120*/  @!P3 IMAD.IADD R40, R40, 0x1, -R3.reuse ;  /* 0x000000012828b824 */ /* 0x100fe200078e0a03 */
[----:B------:R-:W-:Y:S01]  /*1130*/  ISETP.GE.AND P3, PT, R22, RZ, PT ;  /* 0x000000ff1600720c */ /* 0x000fe20003f66270 */
[----:B------:R-:W-:Y:S01]  /*1140*/  @!P5 IMAD.IADD R31, R31, 0x1, -R3 ;  /* 0x000000011f1fd824 */ /* 0x000fe200078e0a03 */
[----:B------:R-:W-:Y:S01]  /*1150*/  IABS R36, R20 ;  /* 0x0000001400247213 */ /* 0x000fe20000000000 */
[----:B------:R-:W-:Y:S01]  /*1160*/  @!P4 IMAD.MOV R42, RZ, RZ, -R42 ;  /* 0x000000ffff2ac224 */ /* 0x000fe200078e0a2a */
[C---:B------:R-:W-:Y:S01]  /*1170*/  ISETP.GT.U32.AND P4, PT, R3.reuse, R40, PT ;  /* 0x000000280300720c */ /* 0x040fe20003f84070 */
[----:B------:R-:W-:Y:S01]  /*1180*/  @!P0 IMAD.MOV R29, RZ, RZ, -R29 ;  /* 0x000000ffff1d8224 */ /* 0x000fe200078e0a1d */
[----:B------:R-:W-:Y:S01]  /*1190*/  ISETP.GT.U32.AND P5, PT, R3, R31, PT ;  /* 0x0000001f0300720c */ /* 0x000fe20003fa4070 */
[----:B------:R-:W-:Y:S01]  /*11a0*/  IMAD.HI.U32 R12, R7, R14, RZ ;  /* 0x0000000e070c7227 */ /* 0x000fe200078e00ff */
[----:B------:R-:W-:-:S02]  /*11b0*/  ISETP.GT.U32.AND P0, PT, R3, R32, PT ;  /* 0x000000200300720c */ /* 0x000fc40003f04070 */
[----:B------:R-:W-:Y:S01]  /*11c0*/  IABS R22, R47 ;  /* 0x0000002f00167213 */ /* 0x000fe20000000000 */
[----:B------:R-:W-:Y:S02]  /*11d0*/  IMAD.MOV R12, RZ, RZ, -R12 ;  /* 0x000000ffff0c7224 */ /* 0x000fe400078e0a0c */
[----:B------:R-:W-:Y:S01]  /*11e0*/  @!P6 IMAD.MOV R30, RZ, RZ, -R30 ;  /* 0x000000ffff1ee224 */ /* 0x000fe200078e0a1e */
[----:B------:R-:W-:Y:S01]  /*11f0*/  ISETP.GE.AND P6, PT, R13, RZ, PT ;  /* 0x000000ff0d00720c */ /* 0x000fe20003fc6270 */
[----:B------:R-:W-:Y:S02]  /*1200*/  IMAD R39, R3, R12, R14 ;  /* 0x0000000c03277224 */ /* 0x000fe400078e020e */
[----:B------:R-:W-:-:S04]  /*1210*/  IMAD.HI.U32 R12, R7, R16, RZ ;  /* 0x00000010070c7227 */ /* 0x000fc800078e00ff */
[--C-:B------:R-:W-:Y:S01]  /*1220*/  @!P5 IMAD.IADD R31, R31, 0x1, -R3.reuse ;  /* 0x000000011f1fd824 */ /* 0x100fe200078e0a03 */
[----:B------:R-:W-:Y:S01]  /*1230*/  ISETP.GE.AND P5, PT, R15, RZ, PT ;  /* 0x000000ff0f00720c */ /* 0x000fe20003fa6270 */
[--C-:B------:R-:W-:Y:S01]  /*1240*/  @!P4 IMAD.IADD R40, R40, 0x1, -R3.reuse ;  /* 0x000000012828c824 */ /* 0x100fe200078e0a03 */
[----:B------:R-:W-:Y:S01]  /*1250*/  LOP3.LUT R15, R8, 0x78, RZ, 0xfc, !PT ;  /* 0x00000078080f7812 */ /* 0x000fe200078efcff */
[----:B------:R-:W-:Y:S01]  /*1260*/  IMAD.MOV R12, RZ, RZ, -R12 ;  /* 0x000000ffff0c7224 */ /* 0x000fe200078e0a0c */
[C---:B------:R-:W-:Y:S01]  /*1270*/  ISETP.GT.U32.AND P4, PT, R3.reuse, R39, PT ;  /* 0x000000270300720c */ /* 0x040fe20003f84070 */
[----:B------:R-:W-:Y:S01]  /*1280*/  @!P0 IMAD.IADD R32, R32, 0x1, -R3 ;  /* 0x0000000120208824 */ /* 0x000fe200078e0a03 */
[----:B------:R-:W-:Y:S01]  /*1290*/  IABS R38, R15 ;  /* 0x0000000f00267213 */ /* 0x000fe20000000000 */
[----:B------:R-:W-:Y:S01]  /*12a0*/  IMAD R33, R3, R12, R16 ;  /* 0x0000000c03217224 */ /* 0x000fe200078e0210 */
[----:B------:R-:W-:Y:S01]  /*12b0*/  ISETP.GE.AND P0, PT, R17, RZ, PT ;  /* 0x000000ff1100720c */ /* 0x000fe20003f06270 */
[----:B------:R-:W-:Y:S01]  /*12c0*/  @!P3 IMAD.MOV R40, RZ, RZ, -R40 ;  /* 0x000000ffff28b224 */ /* 0x000fe200078e0a28 */
[----:B------:R-:W-:Y:S01]  /*12d0*/  ISETP.GT.U32.AND P3, PT, R3, R32, PT ;  /* 0x000000200300720c */ /* 0x000fe20003f64070 */
[----:B------:R-:W-:Y:S01]  /*12e0*/  IMAD.HI.U32 R13, R7, R34, RZ ;  /* 0x00000022070d7227 */ /* 0x000fe200078e00ff */
[----:B------:R-:W-:-:S02]  /*12f0*/  LOP3.LUT R17, R8, 0x80, RZ, 0xfc, !PT ;  /* 0x0000008008117812 */ /* 0x000fc400078efcff */
[----:B------:R-:W-:Y:S01]  /*1300*/  IABS R16, R21 ;  /* 0x0000001500107213 */ /* 0x000fe20000000000 */
[----:B------:R-:W-:Y:S01]  /*1310*/  @!P6 IMAD.MOV R31, RZ, RZ, -R31 ;  /* 0x000000ffff1fe224 */ /* 0x000fe200078e0a1f */
[----:B------:R-:W-:Y:S01]  /*1320*/  ISETP.GT.U32.AND P6, PT, R3, R33, PT ;  /* 0x000000210300720c */ /* 0x000fe20003fc4070 */
[----:B------:R-:W-:Y:S01]  /*1330*/  IMAD.MOV R13, RZ, RZ, -R13 ;  /* 0x000000ffff0d7224 */ /* 0x000fe200078e0a0d */
[----:B------:R-:W-:Y:S01]  /*1340*/  IABS R14, R17 ;  /* 0x00000011000e7213 */ /* 0x000fe20000000000 */
[----:B------:R-:W-:-:S04]  /*1350*/  IMAD.HI.U32 R12, R7, R38, RZ ;  /* 0x00000026070c7227 */ /* 0x000fc800078e00ff */
[C---:B------:R-:W-:Y:S02]  /*1360*/  IMAD R34, R3.reuse, R13, R34 ;  /* 0x0000000d03227224 */ /* 0x040fe400078e0222 */
[----:B------:R-:W-:Y:S02]  /*1370*/  IMAD.MOV R12, RZ, RZ, -R12 ;  /* 0x000000ffff0c7224 */ /* 0x000fe400078e0a0c */
[--C-:B------:R-:W-:Y:S01]  /*1380*/  @!P3 IMAD.IADD R32, R32, 0x1, -R3.reuse ;  /* 0x000000012020b824 */ /* 0x100fe200078e0a03 */
[C---:B------:R-:W-:Y:S01]  /*1390*/  ISETP.GT.U32.AND P3, PT, R3.reuse, R34, PT ;  /* 0x000000220300720c */ /* 0x040fe20003f64070 */
[----:B------:R-:W-:Y:S02]  /*13a0*/  IMAD R38, R3, R12, R38 ;  /* 0x0000000c03267224 */ /* 0x000fe400078e0226 */
[--C-:B------:R-:W-:Y:S02]  /*13b0*/  @!P6 IMAD.IADD R33, R33, 0x1, -R3.reuse ;  /* 0x000000012121e824 */ /* 0x100fe400078e0a03 */
[----:B------:R-:W-:Y:S01]  /*13c0*/  @!P4 IMAD.IADD R39, R39, 0x1, -R3 ;  /* 0x000000012727c824 */ /* 0x000fe200078e0a03 */
[----:B------:R-:W-:Y:S01]  /*13d0*/  ISETP.GT.U32.AND P6, PT, R3, R38, PT ;  /* 0x000000260300720c */ /* 0x000fe20003fc4070 */
[----:B------:R-:W-:-:S03]  /*13e0*/  IMAD.HI.U32 R12, R7, R14, RZ ;  /* 0x0000000e070c7227 */ /* 0x000fc600078e00ff */
[C---:B------:R-:W-:Y:S01]  /*13f0*/  ISETP.GT.U32.AND P4, PT, R3.reuse, R39, PT ;  /* 0x000000270300720c */ /* 0x040fe20003f84070 */
[----:B------:R-:W-:Y:S02]  /*1400*/  IMAD.MOV R35, RZ, RZ, -R12 ;  /* 0x000000ffff237224 */ /* 0x000fe400078e0a0c */
[----:B------:R-:W-:Y:S01]  /*1410*/  @!P3 IMAD.IADD R34, R34, 0x1, -R3 ;  /* 0x000000012222b824 */ /* 0x000fe200078e0a03 */
[----:B------:R-:W-:Y:S01]  /*1420*/  ISETP.GT.U32.AND P3, PT, R3, R33, PT ;  /* 0x000000210300720c */ /* 0x000fe20003f64070 */
[----:B------:R-:W-:-:S04]  /*1430*/  IMAD.HI.U32 R12, R7, R16, RZ ;  /* 0x00000010070c7227 */ /* 0x000fc800078e00ff */
[--C-:B------:R-:W-:Y:S01]  /*1440*/  @!P6 IMAD.IADD R38, R38, 0x1, -R3.reuse ;  /* 0x000000012626e824 */ /* 0x100fe200078e0a03 */
[----:B------:R-:W-:Y:S01]  /*1450*/  ISETP.GT.U32.AND P6, PT, R3, R34, PT ;  /* 0x000000220300720c */ /* 0x000fe20003fc4070 */
[----:B------:R-:W-:Y:S02]  /*1460*/  IMAD.MOV R12, RZ, RZ, -R12 ;  /* 0x000000ffff0c7224 */ /* 0x000fe400078e0a0c */
[----:B------:R-:W-:Y:S01]  /*1470*/  @!P4 IMAD.IADD R39, R39, 0x1, -R3 ;  /* 0x000000012727c824 */ /* 0x000fe200078e0a03 */
[----:B------:R-:W-:Y:S01]  /*1480*/  ISETP.GE.AND P4, PT, R18, RZ, PT ;  /* 0x000000ff1200720c */ /* 0x000fe20003f86270 */
[C---:B------:R-:W-:Y:S01]  /*1490*/  IMAD R37, R3.reuse, R12, R16 ;  /* 0x0000000c03257224 */ /* 0x040fe200078e0210 */
[----:B------:R-:W-:Y:S01]  /*14a0*/  LOP3.LUT R18, R8, 0x98, RZ, 0xfc, !PT ;  /* 0x0000009808127812 */ /* 0x000fe200078efcff */
[----:B------:R-:W-:Y:S02]  /*14b0*/  IMAD R35, R3, R35, R14 ;  /* 0x0000002303237224 */ /* 0x000fe400078e020e */
[----:B------:R-:W-:Y:S01]  /*14c0*/  IMAD.HI.U32 R13, R7, R36, RZ ;  /* 0x00000024070d7227 */ /* 0x000fe200078e00ff */
[----:B------:R-:W-:-:S03]  /*14d0*/  IABS R14, R18 ;  /* 0x00000012000e7213 */ /* 0x000fc60000000000 */
[----:B------:R-:W-:Y:S01]  /*14e0*/  @!P6 IMAD.IADD R34, R34, 0x1, -R3 ;  /* 0x000000012222e824 */ /* 0x000fe200078e0a03 */
[C---:B------:R-:W-:Y:S01]  /*14f0*/  ISETP.GT.U32.AND P6, PT, R3.reuse, R37, PT ;  /* 0x000000250300720c */ /* 0x040fe20003fc4070 */
[----:B------:R-:W-:Y:S01]  /*1500*/  @!P5 IMAD.MOV R32, RZ, RZ, -R32 ;  /* 0x000000ffff20d224 */ /* 0x000fe200078e0a20 */
[----:B------:R-:W-:Y:S01]  /*1510*/  ISETP.GT.U32.AND P5, PT, R3, R38, PT ;  /* 0x000000260300720c */ /* 0x000fe20003fa4070 */
[----:B------:R-:W-:Y:S02]  /*1520*/  IMAD.MOV R13, RZ, RZ, -R13 ;  /* 0x000000ffff0d7224 */ /* 0x000fe400078e0a0d */
[----:B------:R-:W-:-:S04]  /*1530*/  IMAD.HI.U32 R12, R7, R14, RZ ;  /* 0x0000000e070c7227 */ /* 0x000fc800078e00ff */
[----:B------:R-:W-:Y:S01]  /*1540*/  IMAD R36, R3, R13, R36 ;  /* 0x0000000d03247224 */ /* 0x000fe200078e0224 */
[----:B------:R-:W-:Y:S01]  /*1550*/  LOP3.LUT R13, R8, 0xa0, RZ, 0xfc, !PT ;  /* 0x000000a0080d7812 */ /* 0x000fe200078efcff */
[----:B------:R-:W-:Y:S02]  /*1560*/  IMAD.MOV R12, RZ, RZ, -R12 ;  /* 0x000000ffff0c7224 */ /* 0x000fe400078e0a0c */
[--C-:B------:R-:W-:Y:S02]  /*1570*/  @!P6 IMAD.IADD R37, R37, 0x1, -R3.reuse ;  /* 0x000000012525e824 */ /* 0x100fe400078e0a03 */
[----:B------:R-:W-:Y:S01]  /*1580*/  IMAD R41, R3, R12, R14 ;  /* 0x0000000c03297224 */ /* 0x000fe200078e020e */
[----:B------:R-:W-:Y:S01]  /*1590*/  IABS R14, R13 ;  /* 0x0000000d000e7213 */ /* 0x000fe20000000000 */
[--C-:B------:R-:W-:Y:S01]  /*15a0*/  @!P5 IMAD.IADD R38, R38, 0x1, -R3.reuse ;  /* 0x000000012626d824 */ /* 0x100fe200078e0a03 */
[----:B------:R-:W-:Y:S01]  /*15b0*/  ISETP.GE.AND P5, PT, R15, RZ, PT ;  /* 0x000000ff0f00720c */ /* 0x000fe20003fa6270 */
[----:B------:R-:W-:Y:S01]  /*15c0*/  @!P3 IMAD.IADD R33, R33, 0x1, -R3 ;  /* 0x000000012121b824 */ /* 0x000fe200078e0a03 */
[----:B------:R-:W-:Y:S01]  /*15d0*/  ISETP.GT.U32.AND P6, PT, R3, R37, PT ;  /* 0x000000250300720c */ /* 0x000fe20003fc4070 */
[----:B------:R-:W-:Y:S01]  /*15e0*/  IMAD.HI.U32 R12, R7, R14, RZ ;  /* 0x0000000e070c7227 */ /* 0x000fe200078e00ff */
[----:B------:R-:W-:-:S02]  /*15f0*/  ISETP.GT.U32.AND P3, PT, R3, R35, PT ;  /* 0x000000230300720c */ /* 0x000fc40003f64070 */
[----:B------:R-:W-:Y:S01]  /*1600*/  LOP3.LUT R15, R8, 0xa8, RZ, 0xfc, !PT ;  /* 0x000000a8080f7812 */ /* 0x000fe200078efcff */
[----:B------:R-:W-:Y:S02]  /*1610*/  IMAD.MOV R12, RZ, RZ, -R12 ;  /* 0x000000ffff0c7224 */ /* 0x000fe400078e0a0c */
[----:B------:R-:W-:Y:S01]  /*1620*/  @!P0 IMAD.MOV R39, RZ, RZ, -R39 ;  /* 0x000000ffff278224 */ /* 0x000fe200078e0a27 */
[C---:B------:R-:W-:Y:S01]  /*1630*/  ISETP.GT.U32.AND P0, PT, R3.reuse, R36, PT ;  /* 0x000000240300720c */ /* 0x040fe20003f04070 */
[C---:B------:R-:W-:Y:S02]  /*1640*/  IMAD R45, R3.reuse, R12, R14 ;  /* 0x0000000c032d7224 */ /* 0x040fe400078e020e */
[----:B------:R-:W-:Y:S01]  /*1650*/  @!P5 IMAD.MOV R38, RZ, RZ, -R38 ;  /* 0x000000ffff26d224 */ /* 0x000fe200078e0a26 */
[----:B------:R-:W-:Y:S01]  /*1660*/  ISETP.GT.U32.AND P5, PT, R3, R41, PT ;  /* 0x000000290300720c */ /* 0x000fe20003fa4070 */
[----:B------:R-:W-:Y:S01]  /*1670*/  @!P6 IMAD.IADD R37, R37, 0x1, -R3 ;  /* 0x000000012525e824 */ /* 0x000fe200078e0a03 */
[----:B------:R-:W-:Y:S01]  /*1680*/  ISETP.GT.U32.AND P6, PT, R3, R45, PT ;  /* 0x0000002d0300720c */ /* 0x000fe20003fc4070 */
[----:B------:R-:W-:Y:S01]  /*1690*/  @!P4 IMAD.MOV R33, RZ, RZ, -R33 ;  /* 0x000000ffff21c224 */ /* 0x000fe200078e0a21 */
[----:B------:R-:W-:Y:S01]  /*16a0*/  ISETP.GE.AND P4, PT, R19, RZ, PT ;  /* 0x000000ff1300720c */ /* 0x000fe20003f86270 */
[----:B------:R-:W-:Y:S01]  /*16b0*/  @!P3 IMAD.IADD R35, R35, 0x1, -R3 ;  /* 0x000000012323b824 */ /* 0x000fe200078e0a03 */
[----:B------:R-:W-:Y:S01]  /*16c0*/  ISETP.GE.AND P3, PT, R17, RZ, PT ;  /* 0x000000ff1100720c */ /* 0x000fe20003f66270 */
[----:B------:R-:W-:Y:S01]  /*16d0*/  IMAD.IADD R11, R6, 0x1, R11 ;  /* 0x00000001060b7824 */ /* 0x000fe200078e020b */
[----:B------:R-:W-:Y:S01]  /*16e0*/  IABS R6, R15 ;  /* 0x0000000f00067213 */ /* 0x000fe20000000000 */
[--C-:B------:R-:W-:Y:S01]  /*16f0*/  @!P0 IMAD.IADD R36, R36, 0x1, -R3.reuse ;  /* 0x0000000124248824 */ /* 0x100fe200078e0a03 */
[----:B------:R-:W-:Y:S01]  /*1700*/  ISETP.GT.U32.AND P0, PT, R3, R35, PT ;  /* 0x000000230300720c */ /* 0x000fe20003f04070 */
[----:B------:R-:W-:Y:S01]  /*1710*/  IMAD R91, R11, 0x80, R10 ;  /* 0x000000800b5b7824 */ /* 0x000fe200078e020a */
[C---:B------:R-:W-:Y:S01]  /*1720*/  LOP3.LUT R17, R8.reuse, 0xb8, RZ, 0xfc, !PT ;  /* 0x000000b808117812 */ /* 0x040fe200078efcff */
[----:B------:R-:W-:Y:S01]  /*1730*/  IMAD.MOV.U32 R12, RZ, RZ, R6 ;  /* 0x000000ffff0c7224 */ /* 0x000fe200078e0006 */
[----:B------:R-:W-:Y:S01]  /*1740*/  LOP3.LUT R19, R8, 0xc0, RZ, 0xfc, !PT ;  /* 0x000000c008137812 */ /* 0x000fe200078efcff */
[--C-:B------:R-:W-:Y:S01]  /*1750*/  @!P5 IMAD.IADD R41, R41, 0x1, -R3.reuse ;  /* 0x000000012929d824 */ /* 0x100fe200078e0a03 */
[----:B------:R-:W-:Y:S01]  /*1760*/  IABS R14, R17 ;  /* 0x00000011000e7213 */ /* 0x000fe20000000000 */
[--C-:B------:R-:W-:Y:S01]  /*1770*/  @!P6 IMAD.IADD R45, R45, 0x1, -R3.reuse ;  /* 0x000000012d2de824 */ /* 0x100fe200078e0a03 */
[----:B------:R-:W-:Y:S01]  /*1780*/  IABS R16, R19 ;  /* 0x0000001300107213 */ /* 0x000fe20000000000 */
[----:B------:R-:W-:Y:S01]  /*1790*/  IMAD.HI.U32 R6, R7, R12, RZ ;  /* 0x0000000c07067227 */ /* 0x000fe200078e00ff */
[C---:B------:R-:W-:Y:S01]  /*17a0*/  ISETP.GT.U32.AND P5, PT, R3.reuse, R41, PT ;  /* 0x000000290300720c */ /* 0x040fe20003fa4070 */
[----:B------:R-:W-:Y:S01]  /*17b0*/  STL [R1+0xc0], R91 ;  /* 0x0000c05b01007387 */ /* 0x000fe20000100800 */
[C---:B------:R-:W-:Y:S01]  /*17c0*/  ISETP.GT.U32.AND P6, PT, R3.reuse, R45, PT ;  /* 0x0000002d0300720c */ /* 0x040fe20003fc4070 */
[----:B------:R-:W-:Y:S01]  /*17d0*/  @!P4 IMAD.MOV R34, RZ, RZ, -R34 ;  /* 0x000000ffff22c224 */ /* 0x000fe200078e0a22 */
[----:B------:R-:W-:Y:S01]  /*17e0*/  ISETP.GT.U32.AND P4, PT, R3, R36, PT ;  /* 0x000000240300720c */ /* 0x000fe20003f84070 */
[----:B------:R-:W-:Y:S01]  /*17f0*/  IMAD.MOV R6, RZ, RZ, -R6 ;  /* 0x000000ffff067224 */ /* 0x000fe200078e0a06 */
[----:B------:R-:W-:Y:S01]  /*1800*/  STL [R1+0xb0], R90 ;  /* 0x0000b05a01007387 */ /* 0x000fe20000100800 */
[----:B------:R-:W-:Y:S01]  /*1810*/  @!P0 IMAD.IADD R35, R35, 0x1, -R3 ;  /* 0x0000000123238824 */ /* 0x000fe200078e0a03 */
[----:B------:R-:W-:Y:S01]  /*1820*/  ISETP.GE.AND P0, PT, R20, RZ, PT ;  /* 0x000000ff1400720c */ /* 0x000fe20003f06270 */
[----:B------:R-:W-:Y:S01]  /*1830*/  IMAD R49, R3, R6, R12 ;  /* 0x0000000603317224 */ /* 0x000fe200078e020c */
[----:B------:R-:W-:Y:S01]  /*1840*/  LOP3.LUT R6, R8, 0xb0, RZ, 0xfc, !PT ;  /* 0x000000b008067812 */ /* 0x000fe200078efcff */
[----:B------:R-:W-:Y:S01]  /*1850*/  @!P3 IMAD.MOV R35, RZ, RZ, -R35 ;  /* 0x000000ffff23b224 */ /* 0x000fe200078e0a23 */
[----:B------:R-:W-:Y:S01]  /*1860*/  ISETP.GE.AND P3, PT, R18, RZ, PT ;  /* 0x000000ff1200720c */ /* 0x000fe20003f66270 */
[--C-:B------:R-:W-:Y:S01]  /*1870*/  @!P5 IMAD.IADD R41, R41, 0x1, -R3.reuse ;  /* 0x000000012929d824 */ /* 0x100fe200078e0a03 */
[----:B------:R-:W-:Y:S01]  /*1880*/  IABS R12, R6 ;  /* 0x00000006000c7213 */ /* 0x000fe20000000000 */
[--C-:B------:R-:W-:Y:S01]  /*1890*/  @!P6 IMAD.IADD R45, R45, 0x1, -R3.reuse ;  /* 0x000000012d2de824 */ /* 0x100fe200078e0a03 */
[----:B------:R-:W-:Y:S01]  /*18a0*/  ISETP.GE.AND P5, PT, R6, RZ, PT ;  /* 0x000000ff0600720c */ /* 0x000fe20003fa6270 */
[----:B------:R-:W-:Y:S01]  /*18b0*/  @!P4 IMAD.IADD R36, R36, 0x1, -R3 ;  /* 0x000000012424c824 */ /* 0x000fe200078e0a03 */
[----:B------:R-:W-:Y:S01]  /*18c0*/  ISETP.GT.U32.AND P6, PT, R3, R49, PT ;  /* 0x000000310300720c */ /* 0x000fe20003fc4070 */
[----:B------:R-:W-:Y:S01]  /*18d0*/  IMAD.HI.U32 R6, R7, R12, RZ ;  /* 0x0000000c07067227 */ /* 0x000fe200078e00ff */
[----:B------:R-:W-:-:S02]  /*18e0*/  ISETP.GE.AND P4, PT, R21, RZ, PT ;  /* 0x000000ff1500720c */ /* 0x000fc40003f86270 */
[----:B------:R-:W-:Y:S01]  /*18f0*/  LOP3.LUT R21, R8, 0xc8, RZ, 0xfc, !PT ;  /* 0x000000c808157812 */ /* 0x000fe200078efcff */
[----:B------:R-:W-:Y:S01]  /*1900*/  @!P0 IMAD.MOV R36, RZ, RZ, -R36 ;  /* 0x000000ffff248224 */ /* 0x000fe200078e0a24 */
[----:B------:R-:W-:Y:S01]  /*1910*/  ISETP.GE.AND P0, PT, R13, RZ, PT ;  /* 0x000000ff0d00720c */ /* 0x000fe20003f06270 */
[----:B------:R-:W-:Y:S01]  /*1920*/  IMAD.MOV R6, RZ, RZ, -R6 ;  /* 0x000000ffff067224 */ /* 0x000fe200078e0a06 */
[----:B------:R-:W-:Y:S01]  /*1930*/  IABS R18, R21 ;  /* 0x0000001500127213 */ /* 0x000fe20000000000 */
[----:B------:R-:W-:Y:S01]  /*1940*/  IMAD.HI.U32 R10, R7, R14, RZ ;  /* 0x0000000e070a7227 */ /* 0x000fe200078e00ff */
[----:B------:R-:W-:-:S03]  /*1950*/  IABS R20, R23 ;  /* 0x0000001700147213 */ /* 0x000fc60000000000 */
[C---:B------:R-:W-:Y:S02]  /*1960*/  IMAD R6, R3.reuse, R6, R12 ;  /* 0x0000000603067224 */ /* 0x040fe400078e020c */
[----:B------:R-:W-:Y:S02]  /*1970*/  IMAD.MOV R10, RZ, RZ, -R10 ;  /* 0x000000ffff0a7224 */ /* 0x000fe400078e0a0a */
[----:B------:R-:W-:Y:S01]  /*1980*/  @!P3 IMAD.MOV R41, RZ, RZ, -R41 ;  /* 0x000000ffff29b224 */ /* 0x000fe200078e0a29 */
[C---:B------:R-:W-:Y:S01]  /*1990*/  ISETP.GT.U32.AND P3, PT, R3.reuse, R6, PT ;  /* 0x000000060300720c */ /* 0x040fe20003f64070 */
[----:B------:R-:W-:Y:S02]  /*19a0*/  IMAD R10, R3, R10, R14 ;  /* 0x0000000a030a7224 */ /* 0x000fe400078e020e */
[----:B------:R-:W-:Y:S02]  /*19b0*/  @!P6 IMAD.IADD R49, R49, 0x1, -R3 ;  /* 0x000000013131e824 */ /* 0x000fe400078e0a03 */
[----:B------:R-:W-:-:S03]  /*19c0*/  IMAD.HI.U32 R12, R7, R18, RZ ;  /* 0x00000012070c7227 */ /* 0x000fc600078e00ff */
[C---:B------:R-:W-:Y:S01]  /*19d0*/  ISETP.GT.U32.AND P6, PT, R3.reuse, R49, PT ;  /* 0x000000310300720c */ /* 0x040fe20003fc4070 */
[----:B------:R-:W-:Y:S01]  /*19e0*/  @!P0 IMAD.MOV R45, RZ, RZ, -R45 ;  /* 0x000000ffff2d8224 */ /* 0x000fe200078e0a2d */
[----:B------:R-:W-:Y:S01]  /*19f0*/  ISETP.GT.U32.AND P0, PT, R3, R10, PT ;  /* 0x0000000a0300720c */ /* 0x000fe20003f04070 */
[----:B------:R-:W-:Y:S02]  /*1a00*/  IMAD.MOV R14, RZ, RZ, -R12 ;  /* 0x000000ffff0e7224 */ /* 0x000fe400078e0a0c */
[----:B------:R-:W-:Y:S01]  /*1a10*/  @!P4 IMAD.MOV R37, RZ, RZ, -R37 ;  /* 0x000000ffff25c224 */ /* 0x000fe200078e0a25 */
[----:B------:R-:W-:Y:S01]  /*1a20*/  ISETP.GE.AND P4, PT, R15, RZ, PT ;  /* 0x000000ff0f00720c */ /* 0x000fe20003f86270 */
[----:B------:R-:W-:Y:S01]  /*1a30*/  IMAD R14, R3, R14, R18 ;  /* 0x0000000e030e7224 */ /* 0x000fe200078e0212 */
[----:B------:R-:W-:Y:S01]  /*1a40*/  IABS R18, R44 ;  /* 0x0000002c00127213 */ /* 0x000fe20000000000 */
[----:B------:R-:W-:Y:S01]  /*1a50*/  IMAD.HI.U32 R11, R7, R16, RZ ;  /* 0x00000010070b7227 */ /* 0x000fe200078e00ff */
[----:B------:R-:W-:-:S03]  /*1a60*/  LOP3.LUT R15, R8, 0xf0, RZ, 0xfc, !PT ;  /* 0x000000f0080f7812 */ /* 0x000fc600078efcff */
[----:B------:R-:W-:Y:S01]  /*1a70*/  @!P3 IMAD.IADD R6, R6, 0x1, -R3 ;  /* 0x000000010606b824 */ /* 0x000fe200078e0a03 */
[----:B------:R-:W-:Y:S01]  /*1a80*/  ISETP.GT.U32.AND P3, PT, R3, R14, PT ;  /* 0x0000000e0300720c */ /* 0x000fe20003f64070 */
[----:B------:R-:W-:Y:S01]  /*1a90*/  IMAD.MOV R13, RZ, RZ, -R11 ;  /* 0x000000ffff0d7224 */ /* 0x000fe200078e0a0b */
[----:B------:R-:W-:Y:S01]  /*1aa0*/  IABS R24, R15 ;  /* 0x0000000f00187213 */ /* 0x000fe20000000000 */
[--C-:B------:R-:W-:Y:S02]  /*1ab0*/  @!P6 IMAD.IADD R49, R49, 0x1, -R3.reuse ;  /* 0x000000013131e824 */ /* 0x100fe400078e0a03 */
[----:B------:R-:W-:Y:S01]  /*1ac0*/  @!P0 IMAD.IADD R10, R10, 0x1, -R3 ;  /* 0x000000010a0a8824 */ /* 0x000fe200078e0a03 */
[----:B------:R-:W-:Y:S01]  /*1ad0*/  ISETP.GT.U32.AND P0, PT, R3, R6, PT ;  /* 0x000000060300720c */ /* 0x000fe20003f04070 */
[----:B------:R-:W-:-:S04]  /*1ae0*/  IMAD.HI.U32 R11, R7, R20, RZ ;  /* 0x00000014070b7227 */ /* 0x000fc800078e00ff */
[C---:B------:R-:W-:Y:S01]  /*1af0*/  IMAD R12, R3.reuse, R13, R16 ;  /* 0x0000000d030c7224 */ /* 0x040fe200078e0210 */
[----:B------:R-:W-:Y:S01]  /*1b00*/  IABS R13, R91 ;  /* 0x0000005b000d7213 */ /* 0x000fe20000000000 */
[----:B------:R-:W-:Y:S01]  /*1b10*/  @!P4 IMAD.MOV R49, RZ, RZ, -R49 ;  /* 0x000000ffff31c224 */ /* 0x000fe200078e0a31 */
[C---:B------:R-:W-:Y:S01]  /*1b20*/  ISETP.GT.U32.AND P4, PT, R3.reuse, R10, PT ;  /* 0x0000000a0300720c */ /* 0x040fe20003f84070 */
[----:B------:R-:W-:Y:S01]  /*1b30*/  IMAD.MOV R11, RZ, RZ, -R11 ;  /* 0x000000ffff0b7224 */ /* 0x000fe200078e0a0b */
[----:B------:R-:W-:Y:S01]  /*1b40*/  ISETP.GT.U32.AND P6, PT, R3, R12, PT ;  /* 0x0000000c0300720c */ /* 0x000fe20003fc4070 */
[----:B------:R-:W-:-:S04]  /*1b50*/  IMAD.HI.U32 R8, R7, R18, RZ ;  /* 0x0000001207087227 */ /* 0x000fc800078e00ff */
[----:B------:R-:W-:Y:S01]  /*1b60*/  IMAD R16, R3, R11, R20 ;  /* 0x0000000b03107224 */ /* 0x000fe200078e0214 */
[----:B------:R-:W-:Y:S01]  /*1b70*/  IABS R20, R46 ;  /* 0x0000002e00147213 */ /* 0x000fe20000000000 */
[----:B------:R-:W-:Y:S02]  /*1b80*/  @!P3 IMAD.IADD R14, R14, 0x1, -R3 ;  /* 0x000000010e0eb824 */ /* 0x000fe400078e0a03 */
[----:B------:R-:W-:Y:S02]  /*1b90*/  IMAD.MOV R8, RZ, RZ, -R8 ;  /* 0x000000ffff087224 */ /* 0x000fe400078e0a08 */
[----:B------:R-:W-:Y:S01]  /*1ba0*/  IMAD.HI.U32 R11, R7, R20, RZ ;  /* 0x00000014070b7227 */ /* 0x000fe200078e00ff */
[----:B------:R-:W-:-:S03]  /*1bb0*/  ISETP.GT.U32.AND P3, PT, R3, R14, PT ;  /* 0x0000000e0300720c */ /* 0x000fc60003f64070 */
[C---:B------:R-:W-:Y:S02]  /*1bc0*/  IMAD R8, R3.reuse, R8, R18 ;  /* 0x0000000803087224 */ /* 0x040fe400078e0212 */
[----:B------:R-:W-:Y:S02]  /*1bd0*/  @!P4 IMAD.IADD R10, R10, 0x1, -R3 ;  /* 0x000000010a0ac824 */ /* 0x000fe400078e0a03 */
[----:B------:R-:W-:Y:S01]  /*1be0*/  IMAD.MOV R11, RZ, RZ, -R11 ;  /* 0x000000ffff0b7224 */ /* 0x000fe200078e0a0b */
[C---:B------:R-:W-:Y:S01]  /*1bf0*/  ISETP.GT.U32.AND P4, PT, R3.reuse, R8, PT ;  /* 0x000000080300720c */ /* 0x040fe20003f84070 */
[--C-:B------:R-:W-:Y:S02]  /*1c00*/  @!P6 IMAD.IADD R12, R12, 0x1, -R3.reuse ;  /* 0x000000010c0ce824 */ /* 0x100fe400078e0a03 */
[--C-:B------:R-:W-:Y:S01]  /*1c10*/  @!P0 IMAD.IADD R6, R6, 0x1, -R3.reuse ;  /* 0x0000000106068824 */ /* 0x100fe200078e0a03 */
[C---:B------:R-:W-:Y:S01]  /*1c20*/  ISETP.GT.U32.AND P0, PT, R3.reuse, R16, PT ;  /* 0x000000100300720c */ /* 0x040fe20003f04070 */
[C---:B------:R-:W-:Y:S01]  /*1c30*/  IMAD R18, R3.reuse, R11, R20 ;  /* 0x0000000b03127224 */ /* 0x040fe200078e0214 */
[----:B------:R-:W-:Y:S01]  /*1c40*/  ISETP.GT.U32.AND P6, PT, R3, R12, PT ;  /* 0x0000000c0300720c */ /* 0x000fe20003fc4070 */
[----:B------:R-:W-:-:S02]  /*1c50*/  @!P3 IMAD.IADD R14, R14, 0x1, -R3 ;  /* 0x000000010e0eb824 */ /* 0x000fc400078e0a03 */
[----:B------:R-:W-:Y:S01]  /*1c60*/  IMAD.HI.U32 R11, R7, R22, RZ ;  /* 0x00000016070b7227 */ /* 0x000fe200078e00ff */
[----:B------:R-:W-:-:S03]  /*1c70*/  ISETP.GT.U32.AND P3, PT, R3, R18, PT ;  /* 0x000000120300720c */ /* 0x000fc60003f64070 */
[----:B------:R-:W-:Y:S01]  /*1c80*/  @!P4 IMAD.IADD R8, R8, 0x1, -R3 ;  /* 0x000000010808c824 */ /* 0x000fe200078e0a03 */
[----:B------:R-:W-:Y:S01]  /*1c90*/  ISETP.GE.AND P4, PT, R21, RZ, PT ;  /* 0x000000ff1500720c */ /* 0x000fe20003f86270 */
[----:B------:R-:W-:-:S04]  /*1ca0*/  IMAD.HI.U32 R7, R7, R24, RZ ;  /* 0x0000001807077227 */ /* 0x000fc800078e00ff */
[----:B------:R-:W-:Y:S01]  /*1cb0*/  @!P0 IMAD.IADD R16, R16, 0x1, -R3 ;  /* 0x0000000110108824 */ /* 0x000fe200078e0a03 */
[----:B------:R-:W-:Y:S01]  /*1cc0*/  ISETP.GE.AND P0, PT, R19, RZ, PT ;  /* 0x000000ff1300720c */ /* 0x000fe20003f06270 */
[----:B------:R-:W-:Y:S02]  /*1cd0*/  IMAD.MOV R11, RZ, RZ, -R11 ;  /* 0x000000ffff0b7224 */ /* 0x000fe400078e0a0b */
[----:B------:R-:W-:Y:S01]  /*1ce0*/  @!P6 IMAD.IADD R12, R12, 0x1, -R3 ;  /* 0x000000010c0ce824 */ /* 0x000fe200078e0a03 */
[----:B------:R-:W-:Y:S01]  /*1cf0*/  ISETP.GE.AND P6, PT, R17, RZ, PT ;  /* 0x000000ff1100720c */ /* 0x000fe20003fc6270 */
[----:B------:R-:W-:Y:S02]  /*1d00*/  IMAD.MOV R7, RZ, RZ, -R7 ;  /* 0x000000ffff077224 */ /* 0x000fe400078e0a07 */
[C---:B------:R-:W-:Y:S01]  /*1d10*/  IMAD R20, R3.reuse, R11, R22 ;  /* 0x0000000b03147224 */ /* 0x040fe200078e0216 */
[----:B------:R-:W-:Y:S01]  /*1d20*/  LOP3.LUT R11, R114, 0x8, RZ, 0xfc, !PT ;  /* 0x00000008720b7812 */ /* 0x000fe200078efcff */
[----:B------:R-:W-:Y:S01]  /*1d30*/  @!P3 IMAD.IADD R18, R18, 0x1, -R3 ;  /* 0x000000011212b824 */ /* 0x000fe200078e0a03 */
[C---:B------:R-:W-:Y:S01]  /*1d40*/  ISETP.GT.U32.AND P3, PT, R3.reuse, R16, PT ;  /* 0x000000100300720c */ /* 0x040fe20003f64070 */
[----:B------:R-:W-:-:S02]  /*1d50*/  IMAD R22, R3, R7, R24 ;  /* 0x0000000703167224 */ /* 0x000fc400078e0218 */
[----:B------:R-:W-:-:S04]  /*1d60*/  IMAD.HI.U32 R9, R9, R13, RZ ;  /* 0x0000000d09097227 */ /* 0x000fc800078e00ff */
[----:B------:R-:W-:Y:S01]  /*1d70*/  @!P4 IMAD.MOV R14, RZ, RZ, -R14 ;  /* 0x000000ffff0ec224 */ /* 0x000fe200078e0a0e */
[C---:B------:R-:W-:Y:S01]  /*1d80*/  ISETP.GT.U32.AND P4, PT, R3.reuse, R22, PT ;  /* 0x000000160300720c */ /* 0x040fe20003f84070 */
[----:B------:R-:W-:Y:S02]  /*1d90*/  IMAD.MOV R9, RZ, RZ, -R9 ;  /* 0x000000ffff097224 */ /* 0x000fe400078e0a09 */
[----:B------:R-:W-:Y:S01]  /*1da0*/  @!P0 IMAD.MOV R12, RZ, RZ, -R12 ;  /* 0x000000ffff0c8224 */ /* 0x000fe200078e0a0c */
[C---:B------:R-:W-:Y:S01]  /*1db0*/  ISETP.GT.U32.AND P0, PT, R3.reuse, R20, PT ;  /* 0x000000140300720c */ /* 0x040fe20003f04070 */
[----:B------:R-:W-:Y:S01]  /*1dc0*/  IMAD R7, R4, R9, R13 ;  /* 0x0000000904077224 */ /* 0x000fe200078e020d */
[----:B------:R-:W-:Y:S01]  /*1dd0*/  LOP3.LUT R13, R114, 0x24, RZ, 0xfc, !PT ;  /* 0x00000024720d7812 */ /* 0x000fe200078efcff */
[----:B------:R-:W-:Y:S01]  /*1de0*/  @!P6 IMAD.MOV R10, RZ, RZ, -R10 ;  /* 0x000000ffff0ae224 */ /* 0x000fe200078e0a0a */
[C---:B------:R-:W-:Y:S01]  /*1df0*/  ISETP.GT.U32.AND P6, PT, R3.reuse, R18, PT ;  /* 0x000000120300720c */ /* 0x040fe20003fc4070 */
[--C-:B------:R-:W-:Y:S01]  /*1e00*/  @!P3 IMAD.IADD R16, R16, 0x1, -R3.reuse ;  /* 0x000000011010b824 */ /* 0x100fe200078e0a03 */
[----:B------:R-:W-:Y:S01]  /*1e10*/  ISETP.GT.U32.AND P3, PT, R4, R7, PT ;  /* 0x000000070400720c */ /* 0x000fe20003f64070 */
[----:B------:R-:W-:Y:S01]  /*1e20*/  @!P5 IMAD.MOV R6, RZ, RZ, -R6 ;  /* 0x000000ffff06d224 */ /* 0x000fe200078e0a06 */
[----:B------:R-:W-:Y:S01]  /*1e30*/  ISETP.GT.U32.AND P5, PT, R3, R8, PT ;  /* 0x000000080300720c */ /* 0x000fe20003fa4070 */
[----:B------:R-:W-:Y:S01]  /*1e40*/  @!P4 IMAD.IADD R22, R22, 0x1, -R3 ;  /* 0x000000011616c824 */ /* 0x000fe200078e0a03 */
[----:B------:R-:W-:Y:S01]  /*1e50*/  ISETP.GE.AND P4, PT, R0, UR12, PT ;  /* 0x0000000c00007c0c */ /* 0x000fe2000bf86270 */
[----:B------:R-:W-:-:S02]  /*1e60*/  IMAD.U32 R24, RZ, RZ, UR14 ;  /* 0x0000000eff187e24 */ /* 0x000fc4000f8e00ff */
[--C-:B------:R-:W-:Y:S01]  /*1e70*/  @!P0 IMAD.IADD R20, R20, 0x1, -R3.reuse ;  /* 0x0000000114148824 */ /* 0x100fe200078e0a03 */
[----:B------:R-:W-:Y:S01]  /*1e80*/  SEL R9, R105, RZ, !P4 ;  /* 0x000000ff69097207 */ /* 0x000fe20006000000 */
[----:B------:R-:W-:Y:S01]  /*1e90*/  IMAD R89, R24, 0x4, R90 ;  /* 0x0000000418597824 */ /* 0x000fe200078e025a */
[----:B------:R-:W-:Y:S01]  /*1ea0*/  ISETP.GT.U32.AND P4, PT, R3, R22, PT ;  /* 0x000000160300720c */ /* 0x000fe20003f84070 */
[--C-:B------:R-:W-:Y:S01]  /*1eb0*/  @!P6 IMAD.IADD R18, R18, 0x1, -R3.reuse ;  /* 0x000000011212e824 */ /* 0x100fe200078e0a03 */
[----:B------:R-:W-:Y:S01]  /*1ec0*/  ISETP.GE.AND P6, PT, R44, RZ, PT ;  /* 0x000000ff2c00720c */ /* 0x000fe20003fc6270 */
[----:B------:R-:W-:Y:S01]  /*1ed0*/  @!P3 IMAD.IADD R7, R7, 0x1, -R4 ;  /* 0x000000010707b824 */ /* 0x000fe200078e0a04 */
[----:B------:R-:W-:Y:S01]  /*1ee0*/  ISETP.GT.U32.AND P3, PT, R3, R20, PT ;  /* 0x000000140300720c */ /* 0x000fe20003f64070 */
[----:B------:R-:W-:Y:S01]  /*1ef0*/  @!P5 IMAD.IADD R8, R8, 0x1, -R3 ;  /* 0x000000010808d824 */ /* 0x000fe200078e0a03 */
[----:B------:R-:W-:Y:S01]  /*1f00*/  ISETP.GE.AND P0, PT, R46, RZ, PT ;  /* 0x000000ff2e00720c */ /* 0x000fe20003f06270 */
[C---:B----4-:R-:W-:Y:S01]  /*1f10*/  IMAD R2, R24.reuse, 0x4, R89 ;  /* 0x0000000418027824 */ /* 0x050fe200078e0259 */
[----:B------:R-:W-:Y:S01]  /*1f20*/  ISETP.GE.AND P5, PT, R23, RZ, PT ;  /* 0x000000ff1700720c */ /* 0x000fe20003fa6270 */
[----:B------:R-:W-:Y:S02]  /*1f30*/  STL [R1+0x48], R89 ;  /* 0x0000485901007387 */ /* 0x000fe40000100800 */
[----:B------:R-:W-:-:S02]  /*1f40*/  IMAD R0, R24, 0x4, R2 ;  /* 0x0000000418007824 */ /* 0x000fc400078e0202 */
[--C-:B------:R-:W-:Y:S01]  /*1f50*/  @!P4 IMAD.IADD R22, R22, 0x1, -R3.reuse ;  /* 0x000000011616c824 */ /* 0x100fe200078e0a03 */
[----:B------:R-:W-:Y:S01]  /*1f60*/  ISETP.GE.AND P4, PT, R13, UR12, PT ;  /* 0x0000000c0d007c0c */ /* 0x000fe2000bf86270 */
[----:B------:R-:W-:Y:S01]  /*1f70*/  @!P6 IMAD.MOV R8, RZ, RZ, -R8 ;  /* 0x000000ffff08e224 */ /* 0x000fe200078e0a08 */
[----:B------:R-:W-:Y:S01]  /*1f80*/  ISETP.GT.U32.AND P6, PT, R4, R7, PT ;  /* 0x000000070400720c */ /* 0x000fe20003fc4070 */
[----:B------:R-:W-:Y:S01]  /*1f90*/  @!P3 IMAD.IADD R20, R20, 0x1, -R3 ;  /* 0x000000011414b824 */ /* 0x000fe200078e0a03 */
[----:B------:R-:W-:Y:S01]  /*1fa0*/  SEL R3, R105, RZ, !P4 ;  /* 0x000000ff69037207 */ /* 0x000fe20006000000 */
[C---:B------:R-:W-:Y:S01]  /*1fb0*/  IMAD R88, R24.reuse, 0x4, R0 ;  /* 0x0000000418587824 */ /* 0x040fe200078e0200 */
[----:B------:R-:W-:Y:S01]  /*1fc0*/  ISETP.GE.AND P4, PT, R91, RZ, PT ;  /* 0x000000ff5b00720c */ /* 0x000fe20003f86270 */
[----:B------:R-:W-:Y:S01]  /*1fd0*/  @!P0 IMAD.MOV R18, RZ, RZ, -R18 ;  /* 0x000000ffff128224 */ /* 0x000fe200078e0a12 */
[----:B------:R-:W-:Y:S01]  /*1fe0*/  ISETP.GE.AND P0, PT, R47, RZ, PT ;  /* 0x000000ff2f00720c */ /* 0x000fe20003f06270 */
[C---:B------:R-:W-:Y:S01]  /*1ff0*/  IMAD R102, R24.reuse, 0x4, R88 ;  /* 0x0000000418667824 */ /* 0x040fe200078e0258 */
[----:B------:R-:W-:Y:S01]  /*2000*/  ISETP.GE.AND P3, PT, R15, RZ, PT ;  /* 0x000000ff0f00720c */ /* 0x000fe20003f66270 */
[----:B------:R-:W-:Y:S01]  /*2010*/  @!P5 IMAD.MOV R16, RZ, RZ, -R16 ;  /* 0x000000ffff10d224 */ /* 0x000fe200078e0a10 */
[----:B------:R-:W-:Y:S01]  /*2020*/  ISETP.NE.U32.AND P5, PT, R9, RZ, PT ;  /* 0x000000ff0900720c */ /* 0x000fe20003fa5070 */
[C---:B------:R-:W-:Y:S01]  /*2030*/  IMAD R103, R24.reuse, 0x4, R102 ;  /* 0x0000000418677824 */ /* 0x040fe200078e0266 */
[----:B------:R-:W-:Y:S01]  /*2040*/  STL [R1+0x44], R2 ;  /* 0x0000440201007387 */ /* 0x000fe20000100800 */
[----:B------:R-:W-:Y:S01]  /*2050*/  @!P6 IMAD.IADD R7, R7, 0x1, -R4 ;  /* 0x000000010707e824 */ /* 0x000fe200078e0a04 */
[----:B------:R-:W-:Y:S01]  /*2060*/  ISETP.GE.AND P6, PT, R11, UR12, PT ;  /* 0x0000000c0b007c0c */ /* 0x000fe2000bfc6270 */
[----:B------:R-:W-:Y:S01]  /*2070*/  IMAD R104, R24, 0x4, R103 ;  /* 0x0000000418687824 */ /* 0x000fe200078e0267 */
[----:B------:R-:W-:Y:S01]  /*2080*/  STL [R1+0x4c], R0 ;  /* 0x00004c0001007387 */ /* 0x000fe20000100800 */
[----:B------:R-:W-:Y:S01]  /*2090*/  @!P4 IMAD.MOV R7, RZ, RZ, -R7 ;  /* 0x000000ffff07c224 */ /* 0x000fe200078e0a07 */
[----:B------:R-:W-:Y:S01]  /*20a0*/  ISETP.NE.AND P4, PT, R94, RZ, PT ;  /* 0x000000ff5e00720c */ /* 0x000fe20003f85270 */
[C---:B------:R-:W-:Y:S01]  /*20b0*/  IMAD R111, R24.reuse, 0x4, R104 ;  /* 0x00000004186f7824 */ /* 0x040fe200078e0268 */
[----:B------:R-:W-:Y:S01]  /*20c0*/  SEL R4, R105, RZ, !P6 ;  /* 0x000000ff69047207 */ /* 0x000fe20007000000 */
[----:B------:R-:W-:Y:S01]  /*20d0*/  @!P0 IMAD.MOV R20, RZ, RZ, -R20 ;  /* 0x000000ffff148224 */ /* 0x000fe200078e0a14 */
[----:B------:R-:W-:Y:S01]  /*20e0*/  ISETP.NE.U32.AND P0, PT, R3, RZ, PT ;  /* 0x000000ff0300720c */ /* 0x000fe20003f05070 */
[----:B------:R-:W-:Y:S01]  /*20f0*/  IMAD R112, R24, 0x4, R111 ;  /* 0x0000000418707824 */ /* 0x000fe200078e026f */
[----:B------:R-:W-:Y:S01]  /*2100*/  ISETP.NE.AND P6, PT, R95, RZ, PT ;  /* 0x000000ff5f00720c */ /* 0x000fe20003fc5270 */
[----:B------:R-:W-:Y:S01]  /*2110*/  @!P3 IMAD.MOV R22, RZ, RZ, -R22 ;  /* 0x000000ffff16b224 */ /* 0x000fe200078e0a16 */
[----:B------:R-:W-:Y:S01]  /*2120*/  ISETP.NE.U32.AND P3, PT, R4, RZ, PT ;  /* 0x000000ff0400720c */ /* 0x000fe20003f65070 */
[C---:B------:R-:W-:Y:S01]  /*2130*/  IMAD R113, R24.reuse, 0x4, R112 ;  /* 0x0000000418717824 */ /* 0x040fe200078e0270 */
[----:B------:R-:W-:Y:S01]  /*2140*/  LOP3.LUT R4, RZ, R95, RZ, 0x33, !PT ;  /* 0x0000005fff047212 */ /* 0x000fe200078e33ff */
[----:B------:R-:W-:Y:S02]  /*2150*/  STL [R1+0x40], R88 ;  /* 0x0000405801007387 */ /* 0x000fe40000100800 */
[----:B------:R-:W-:Y:S01]  /*2160*/  @!P4 LOP3.LUT R7, RZ, R94, RZ, 0x33, !PT ;  /* 0x0000005eff07c212 */ /* 0x000fe200078e33ff */
[----:B------:R-:W-:Y:S01]  /*2170*/  IMAD R116, R24, 0x4, R113 ;  /* 0x0000000418747824 */ /* 0x000fe200078e0271 */
[----:B------:R1:W-:Y:S01]  /*2180*/  STL [R1+0xf0], R105 ;  /* 0x0000f06901007387 */ /* 0x0003e20000100800 */
[----:B------:R-:W-:-:S02]  /*2190*/  SEL R23, R4, R5, !P6 ;  /* 0x0000000504177207 */ /* 0x000fc40007000000 */
[----:B------:R-:W-:Y:S01]  /*21a0*/  IMAD R9, R7, UR13, RZ ;  /* 0x0000000d07097c24 */ /* 0x000fe2000f8e02ff */
[----:B------:R-:W-:Y:S01]  /*21b0*/  SEL R25, R4, R25, !P6 ;  /* 0x0000001904197207 */ /* 0x000fe20007000000 */
[----:B------:R-:W-:Y:S01]  /*21c0*/  IMAD R3, R24, 0x4, R116 ;  /* 0x0000000418037824 */ /* 0x000fe200078e0274 */
[C---:B------:R-:W-:Y:S01]  /*21d0*/  SEL R26, R4.reuse, R26, !P6 ;  /* 0x0000001a041a7207 */ /* 0x040fe20007000000 */
[----:B------:R-:W-:Y:S01]  /*21e0*/  IMAD.SHL.U32 R11, R9, 0x4, RZ ;  /* 0x00000004090b7824 */ /* 0x000fe200078e00ff */
[----:B------:R-:W-:Y:S01]  /*21f0*/  SEL R43, R4, R43, !P6 ;  /* 0x0000002b042b7207 */ /* 0x000fe20007000000 */
[----:B------:R-:W-:Y:S01]  /*2200*/  IMAD R7, R24, 0x4, R3 ;  /* 0x0000000418077824 */ /* 0x000fe200078e0203 */
[C---:B------:R-:W-:Y:S01]  /*2210*/  SEL R27, R4.reuse, R27, !P6 ;  /* 0x0000001b041b7207 */ /* 0x040fe20007000000 */
[----:B------:R2:W-:Y:S01]  /*2220*/  STL [R1+0x64], R9 ;  /* 0x0000640901007387 */ /* 0x0005e20000100800 */
[----:B------:R-:W-:Y:S01]  /*2230*/  IADD3 R100, P4, R11, UR10, RZ ;  /* 0x0000000a0b647c10 */ /* 0x000fe2000ff9e0ff */
[----:B------:R-:W-:Y:S01]  /*2240*/  IMAD R106, R23, UR6, RZ ;  /* 0x00000006176a7c24 */ /* 0x000fe2000f8e02ff */
[C---:B------:R-:W-:Y:S01]  /*2250*/  SEL R28, R4.reuse, R28, !P6 ;  /* 0x0000001c041c7207 */ /* 0x040fe20007000000 */
[----:B------:R3:W-:Y:S01]  /*2260*/  STL [R1+0x68], R11 ;  /* 0x0000680b01007387 */ /* 0x0007e20000100800 */
[C---:B------:R-:W-:Y:S01]  /*2270*/  SEL R42, R4.reuse, R42, !P6 ;  /* 0x0000002a042a7207 */ /* 0x040fe20007000000 */
[----:B-1----:R-:W-:Y:S01]  /*2280*/  IMAD R105, R25, UR6, RZ ;  /* 0x0000000619697c24 */ /* 0x002fe2000f8e02ff */
[----:B------:R-:W-:Y:S01]  /*2290*/  SEL R29, R4, R29, !P6 ;  /* 0x0000001d041d7207 */ /* 0x000fe20007000000 */
[----:B------:R-:W-:Y:S01]  /*22a0*/  IMAD R97, R26, UR6, RZ ;  /* 0x000000061a617c24 */ /* 0x000fe2000f8e02ff */
[C---:B------:R-:W-:Y:S01]  /*22b0*/  SEL R30, R4.reuse, R30, !P6 ;  /* 0x0000001e041e7207 */ /* 0x040fe20007000000 */
[----:B------:R-:W-:Y:S01]  /*22c0*/  IMAD R96, R27, UR6, RZ ;  /* 0x000000061b607c24 */ /* 0x000fe2000f8e02ff */
[C---:B------:R-:W-:Y:S01]  /*22d0*/  SEL R40, R4.reuse, R40, !P6 ;  /* 0x0000002804287207 */ /* 0x040fe20007000000 */
[----:B------:R-:W-:Y:S01]  /*22e0*/  IMAD R115, R29, UR6, RZ ;  /* 0x000000061d737c24 */ /* 0x000fe2000f8e02ff */
[----:B------:R-:W-:Y:S01]  /*22f0*/  SEL R31, R4, R31, !P6 ;  /* 0x0000001f041f7207 */ /* 0x000fe20007000000 */
[----:B------:R-:W-:Y:S01]  /*2300*/  IMAD R92, R30, UR6, RZ ;  /* 0x000000061e5c7c24 */ /* 0x000fe2000f8e02ff */
[----:B------:R-:W-:Y:S01]  /*2310*/  SEL R32, R4, R32, !P6 ;  /* 0x0000002004207207 */ /* 0x000fe20007000000 */
        /* <DEDUP_REMOVED lines=9> */
[----:B------:R-:W-:-:S02]  /*23b0*/  SEL R35, R4, R35, !P6 ;  /* 0x0000002304237207 */ /* 0x000fc40007000000 */
[----:B------:R-:W-:Y:S01]  /*23c0*/  SEL R36, R4, R36, !P6 ;  /* 0x0000002404247207 */ /* 0x000fe20007000000 */
[----:B------:R-:W-:Y:S01]  /*23d0*/  IMAD R109, R38, UR6, RZ ;  /* 0x00000006266d7c24 */ /* 0x000fe2000f8e02ff */
[C---:B------:R-:W-:Y:S02]  /*23e0*/  SEL R37, R4.reuse, R37, !P6 ;  /* 0x0000002504257207 */ /* 0x040fe40007000000 */
[----:B------:R-:W-:Y:S01]  /*23f0*/  SEL R41, R4, R41, !P6 ;  /* 0x0000002904297207 */ /* 0x000fe20007000000 */
[----:B------:R-:W-:Y:S01]  /*2400*/  IMAD R108, R36, UR6, RZ ;  /* 0x00000006246c7c24 */ /* 0x000fe2000f8e02ff */
[C---:B------:R-:W-:Y:S02]  /*2410*/  SEL R45, R4.reuse, R45, !P6 ;  /* 0x0000002d042d7207 */ /* 0x040fe40007000000 */
[C---:B------:R-:W-:Y:S02]  /*2420*/  SEL R49, R4.reuse, R49, !P6 ;  /* 0x0000003104317207 */ /* 0x040fe40007000000 */
[----:B------:R-:W-:-:S02]  /*2430*/  SEL R53, R4, R6, !P6 ;  /* 0x0000000604357207 */ /* 0x000fc40007000000 */
[C---:B------:R-:W-:Y:S02]  /*2440*/  SEL R57, R4.reuse, R10, !P6 ;  /* 0x0000000a04397207 */ /* 0x040fe40007000000 */
[C---:B------:R-:W-:Y:S02]  /*2450*/  SEL R61, R4.reuse, R12, !P6 ;  /* 0x0000000c043d7207 */ /* 0x040fe40007000000 */
[C---:B------:R-:W-:Y:S02]  /*2460*/  SEL R65, R4.reuse, R14, !P6 ;  /* 0x0000000e04417207 */ /* 0x040fe40007000000 */
[C---:B------:R-:W-:Y:S02]  /*2470*/  SEL R69, R4.reuse, R16, !P6 ;  /* 0x0000001004457207 */ /* 0x040fe40007000000 */
[C---:B------:R-:W-:Y:S02]  /*2480*/  SEL R125, R4.reuse, R8, !P6 ;  /* 0x00000008047d7207 */ /* 0x040fe40007000000 */
[----:B------:R-:W-:-:S02]  /*2490*/  SEL R124, R4, R18, !P6 ;  /* 0x00000012047c7207 */ /* 0x000fc40007000000 */
[C---:B------:R-:W-:Y:S02]  /*24a0*/  SEL R123, R4.reuse, R20, !P6 ;  /* 0x00000014047b7207 */ /* 0x040fe40007000000 */
[----:B------:R-:W-:Y:S01]  /*24b0*/  SEL R122, R4, R22, !P6 ;  /* 0x00000016047a7207 */ /* 0x000fe20007000000 */
[----:B------:R-:W-:Y:S01]  /*24c0*/  IMAD.SHL.U32 R22, R102, 0x4, RZ ;  /* 0x0000000466167824 */ /* 0x000fe200078e00ff */
[----:B------:R-:W-:Y:S02]  /*24d0*/  SEL R121, R4, R121, !P6 ;  /* 0x0000007904797207 */ /* 0x000fe40007000000 */
[----:B------:R-:W-:Y:S01]  /*24e0*/  LEA.HI.X.SX32 R101, R9, UR11, 0x2, P4 ;  /* 0x0000000b09657c11 */ /* 0x000fe2000a0f16ff */
[----:B--2---:R-:W-:Y:S01]  /*24f0*/  IMAD R9, R24, 0x4, R7 ;  /* 0x0000000418097824 */ /* 0x004fe200078e0207 */
[C---:B------:R-:W-:Y:S01]  /*2500*/  LEA R4, P4, R3.reuse, R100, 0x2 ;  /* 0x0000006403047211 */ /* 0x040fe200078810ff */
[----:B------:R1:W-:Y:S01]  /*2510*/  STL [R1+0xac], R22 ;  /* 0x0000ac1601007387 */ /* 0x0003e20000100800 */
[----:B------:R-:W-:Y:S01]  /*2520*/  LOP3.LUT R6, R118, 0x3f, RZ, 0xc0, !PT ;  /* 0x0000003f76067812 */ /* 0x000fe200078ec0ff */
[----:B------:R-:W-:Y:S01]  /*2530*/  IMAD R17, R24, 0x4, R9 ;  /* 0x0000000418117824 */ /* 0x000fe200078e0209 */
[----:B------:R-:W-:-:S02]  /*2540*/  LEA.HI.X.SX32 R5, R3, R101, 0x2, P4 ;  /* 0x0000006503057211 */ /* 0x000fc400020f16ff */
[-C--:B------:R-:W-:Y:S01]  /*2550*/  LEA R8, P4, R9, R100.reuse, 0x2 ;  /* 0x0000006409087211 */ /* 0x080fe200078810ff */
[----:B------:R-:W-:Y:S01]  /*2560*/  IMAD R120, R6, UR15, RZ ;  /* 0x0000000f06787c24 */ /* 0x000fe2000f8e02ff */
[-C--:B------:R-:W-:Y:S02]  /*2570*/  LEA R6, P6, R7, R100.reuse, 0x2 ;  /* 0x0000006407067211 */ /* 0x080fe400078c10ff */
[-C--:B------:R-:W-:Y:S01]  /*2580*/  LEA.HI.X.SX32 R9, R9, R101.reuse, 0x2, P4 ;  /* 0x0000006509097211 */ /* 0x080fe200020f16ff */
[----:B------:R-:W-:Y:S01]  /*2590*/  IMAD.SHL.U32 R3, R120, 0x4, RZ ;  /* 0x0000000478037824 */ /* 0x000fe200078e00ff */
[-C--:B------:R-:W-:Y:S02]  /*25a0*/  LEA R12, P4, R89, R100.reuse, 0x2 ;  /* 0x00000064590c7211 */ /* 0x080fe400078810ff */
[-C--:B------:R-:W-:Y:S02]  /*25b0*/  LEA.HI.X.SX32 R7, R7, R101.reuse, 0x2, P6 ;  /* 0x0000006507077211 */ /* 0x080fe400030f16ff */
[----:B------:R-:W-:Y:S01]  /*25c0*/  LEA.HI.X.SX32 R13, R89, R101, 0x2, P4 ;  /* 0x00000065590d7211 */ /* 0x000fe200020f16ff */
[----:B------:R-:W-:Y:S01]  /*25d0*/  IMAD.SHL.U32 R89, R112, 0x4, RZ ;  /* 0x0000000470597824 */ /* 0x000fe200078e00ff */
[----:B------:R-:W-:-:S02]  /*25e0*/  LEA R16, P4, R17, R100, 0x2 ;  /* 0x0000006411107211 */ /* 0x000fc400078810ff */
[-C--:B------:R-:W-:Y:S02]  /*25f0*/  LEA R10, P6, R90, R100.reuse, 0x2 ;  /* 0x000000645a0a7211 */ /* 0x080fe400078c10ff */
[-C--:B------:R-:W-:Y:S02]  /*2600*/  LEA.HI.X.SX32 R17, R17, R101.reuse, 0x2, P4 ;  /* 0x0000006511117211 */ /* 0x080fe400020f16ff */
[-C--:B------:R-:W-:Y:S02]  /*2610*/  LEA R18, P4, R0, R100.reuse, 0x2 ;  /* 0x0000006400127211 */ /* 0x080fe400078810ff */
[-C--:B---3--:R-:W-:Y:S01]  /*2620*/  LEA.HI.X.SX32 R11, R90, R101.reuse, 0x2, P6 ;  /* 0x000000655a0b7211 */ /* 0x088fe200030f16ff */
[----:B------:R-:W-:Y:S01]  /*2630*/  IMAD.SHL.U32 R90, R111, 0x4, RZ ;  /* 0x000000046f5a7824 */ /* 0x000fe200078e00ff */
[----:B------:R-:W-:Y:S01]  /*2640*/  LEA.HI.X.SX32 R19, R0, R101, 0x2, P4 ;  /* 0x0000006500137211 */ /* 0x000fe200020f16ff */
[----:B------:R-:W-:Y:S01]  /*2650*/  IMAD.SHL.U32 R0, R104, 0x4, RZ ;  /* 0x0000000468007824 */ /* 0x000fe200078e00ff */
[----:B------:R-:W-:-:S02]  /*2660*/  LEA R14, P6, R2, R100, 0x2 ;  /* 0x00000064020e7211 */ /* 0x000fc400078c10ff */
[-C--:B------:R-:W-:Y:S02]  /*2670*/  LEA R20, P4, R88, R100.reuse, 0x2 ;  /* 0x0000006458147211 */ /* 0x080fe400078810ff */
[-C--:B------:R-:W-:Y:S01]  /*2680*/  LEA.HI.X.SX32 R15, R2, R101.reuse, 0x2, P6 ;  /* 0x00000065020f7211 */ /* 0x080fe200030f16ff */
[----:B------:R-:W-:Y:S01]  /*2690*/  IMAD.SHL.U32 R2, R103, 0x4, RZ ;  /* 0x0000000467027824 */ /* 0x000fe200078e00ff */
[-C--:B------:R-:W-:Y:S01]  /*26a0*/  LEA.HI.X.SX32 R21, R88, R101.reuse, 0x2, P4 ;  /* 0x0000006558157211 */ /* 0x080fe200020f16ff */
[----:B------:R-:W-:Y:S01]  /*26b0*/  IMAD.SHL.U32 R88, R113, 0x4, RZ ;  /* 0x0000000471587824 */ /* 0x000fe200078e00ff */
[-C--:B-1----:R-:W-:Y:S02]  /*26c0*/  IADD3 R22, P4, R22, R100.reuse, RZ ;  /* 0x0000006416167210 */ /* 0x082fe40007f9e0ff */
[----:B------:R1:W-:Y:S01]  /*26d0*/  STL [R1+0xa8], R2 ;  /* 0x0000a80201007387 */ /* 0x0003e20000100800 */
[----:B------:R-:W-:Y:S02]  /*26e0*/  IADD3 R98, P6, R3, UR22, RZ ;  /* 0x0000001603627c10 */ /* 0x000fe4000ffde0ff */
[----:B------:R-:W-:Y:S01]  /*26f0*/  LEA.HI.X.SX32 R23, R102, R101, 0x2, P4 ;  /* 0x0000006566177211 */ /* 0x000fe200020f16ff */
[----:B------:R2:W-:Y:S01]  /*2700*/  STL [R1+0xa4], R0 ;  /* 0x0000a40001007387 */ /* 0x0005e20000100800 */
[----:B------:R-:W-:-:S02]  /*2710*/  IADD3 R24, P4, R2, R100, RZ ;  /* 0x0000006402187210 */ /* 0x000fc40007f9e0ff */
[----:B------:R-:W-:Y:S01]  /*2720*/  LEA.HI.X.SX32 R99, R120, UR23, 0x2, P6 ;  /* 0x0000001778637c11 */ /* 0x000fe2000b0f16ff */
[----:B------:R3:W-:Y:S01]  /*2730*/  STL [R1+0x60], R90 ;  /* 0x0000605a01007387 */ /* 0x0007e20000100800 */
[-C--:B------:R-:W-:Y:S01]  /*2740*/  LEA.HI.X.SX32 R25, R103, R101.reuse, 0x2, P4 ;  /* 0x0000006567197211 */ /* 0x080fe200020f16ff */
[----:B-1----:R-:W-:Y:S01]  /*2750*/  IMAD R2, R43, UR6, RZ ;  /* 0x000000062b027c24 */ /* 0x002fe2000f8e02ff */
[-C--:B------:R-:W-:Y:S01]  /*2760*/  IADD3 R26, P4, R0, R100.reuse, RZ ;  /* 0x00000064001a7210 */ /* 0x080fe20007f9e0ff */
[----:B------:R1:W-:Y:S01]  /*2770*/  STL [R1+0x5c], R89 ;  /* 0x00005c5901007387 */ /* 0x0003e20000100800 */
[----:B--2---:R-:W-:Y:S02]  /*2780*/  IMAD R0, R28, UR6, RZ ;  /* 0x000000061c007c24 */ /* 0x004fe4000f8e02ff */
[----:B------:R-:W-:Y:S01]  /*2790*/  LEA.HI.X.SX32 R27, R104, R101, 0x2, P4 ;  /* 0x00000065681b7211 */ /* 0x000fe200020f16ff */
[----:B------:R2:W-:Y:S01]  /*27a0*/  STL [R1+0x58], R88 ;  /* 0x0000585801007387 */ /* 0x0005e20000100800 */
[----:B------:R-:W-:Y:S01]  /*27b0*/  IADD3 R28, P4, R90, R100, RZ ;  /* 0x000000645a1c7210 */ /* 0x000fe20007f9e0ff */
[----:B---3--:R-:W-:-:S02]  /*27c0*/  IMAD R90, R35, UR6, RZ ;  /* 0x00000006235a7c24 */ /* 0x008fc4000f8e02ff */
[----:B------:R3:W-:Y:S01]  /*27d0*/  STL [R1+0xbc], R106 ;  /* 0x0000bc6a01007387 */ /* 0x0007e20000100800 */
[-C--:B------:R-:W-:Y:S02]  /*27e0*/  LEA.HI.X.SX32 R29, R111, R101.reuse, 0x2, P4 ;  /* 0x000000656f1d7211 */ /* 0x080fe400020f16ff */
[-C--:B------:R-:W-:Y:S01]  /*27f0*/  IADD3 R30, P4, R89, R100.reuse, RZ ;  /* 0x00000064591e7210 */ /* 0x080fe20007f9e0ff */
[----:B------:R-:W-:Y:S01]  /*2800*/  STL [R1+0xb8], R105 ;  /* 0x0000b86901007387 */ /* 0x000fe20000100800 */
[----:B-1----:R-:W-:Y:S02]  /*2810*/  IMAD R89, R39, UR6, RZ ;  /* 0x0000000627597c24 */ /* 0x002fe4000f8e02ff */
[-C--:B------:R-:W-:Y:S01]  /*2820*/  LEA.HI.X.SX32 R31, R112, R101.reuse, 0x2, P4 ;  /* 0x00000065701f7211 */ /* 0x080fe200020f16ff */
[----:B------:R1:W-:Y:S01]  /*2830*/  STL [R1+0xa0], R97 ;  /* 0x0000a06101007387 */ /* 0x0003e20000100800 */
[----:B------:R-:W-:Y:S01]  /*2840*/  IADD3 R32, P4, R88, R100, RZ ;  /* 0x0000006458207210 */ /* 0x000fe20007f9e0ff */
[----:B--2---:R-:W-:Y:S01]  /*2850*/  IMAD R88, R34, UR6, RZ ;  /* 0x0000000622587c24 */ /* 0x004fe2000f8e02ff */
[----:B------:R-:W-:Y:S01]  /*2860*/  LEA R34, P6, R106, R98, 0x2 ;  /* 0x000000626a227211 */ /* 0x000fe200078c10ff */
[----:B------:R2:W-:Y:S01]  /*2870*/  STL [R1+0x9c], R2 ;  /* 0x00009c0201007387 */ /* 0x0005e20000100800 */
[----:B------:R-:W-:-:S02]  /*2880*/  LEA.HI.X.SX32 R33, R113, R101, 0x2, P4 ;  /* 0x0000006571217211 */ /* 0x000fc400020f16ff */
[-C--:B------:R-:W-:Y:S01]  /*2890*/  LEA R36, P4, R105, R98.reuse, 0x2 ;  /* 0x0000006269247211 */ /* 0x080fe200078810ff */
[----:B------:R4:W-:Y:S01]  /*28a0*/  STL [R1+0x98], R96 ;  /* 0x0000986001007387 */ /* 0x0009e20000100800 */
[-C--:B------:R-:W-:Y:S01]  /*28b0*/  LEA.HI.X.SX32 R35, R106, R99.reuse, 0x2, P6 ;  /* 0x000000636a237211 */ /* 0x080fe200030f16ff */
[----:B---3--:R-:W-:Y:S01]  /*28c0*/  IMAD R106, R37, UR6, RZ ;  /* 0x00000006256a7c24 */ /* 0x008fe2000f8e02ff */
[----:B------:R-:W-:Y:S01]  /*28d0*/  LEA R38, P6, R97, R98, 0x2 ;  /* 0x0000006261267211 */ /* 0x000fe200078c10ff */
[----:B------:R3:W-:Y:S01]  /*28e0*/  STL [R1+0x94], R0 ;  /* 0x0000940001007387 */ /* 0x0007e20000100800 */
[----:B------:R-:W-:-:S03]  /*28f0*/  LEA.HI.X.SX32 R37, R105, R99, 0x2, P4 ;  /* 0x0000006369257211 */ /* 0x000fc600020f16ff */
[----:B------:R3:W-:Y:S04]  /*2900*/  STL [R1+0x90], R93 ;  /* 0x0000905d01007387 */ /* 0x0007e80000100800 */
[----:B------:R3:W-:Y:S04]  /*2910*/  STL [R1+0x8c], R115 ;  /* 0x00008c7301007387 */ /* 0x0007e80000100800 */
[----:B------:R3:W-:Y:S04]  /*2920*/  STL [R1+0x88], R92 ;  /* 0x0000885c01007387 */ /* 0x0007e80000100800 */
[----:B------:R-:W-:Y:S04]  /*2930*/  STL [R1+0x84], R119 ;  /* 0x0000847701007387 */ /* 0x000fe80000100800 */
[----:B------:R3:W-:Y:S04]  /*2940*/  STL [R1+0x80], R91 ;  /* 0x0000805b01007387 */ /* 0x0007e80000100800 */
[----:B------:R-:W-:Y:S01]  /*2950*/  STL [R1+0x3c], R117 ;  /* 0x00003c7501007387 */ /* 0x000fe20000100800 */
[----:B------:R-:W-:-:S03]  /*2960*/  LEA R40, P4, R2, R98, 0x2 ;  /* 0x0000006202287211 */ /* 0x000fc600078810ff */
[----:B------:R3:W-:Y:S04]  /*2970*/  STL [R1+0x38], R89 ;  /* 0x0000385901007387 */ /* 0x0007e80000100800 */
[----:B------:R-:W-:Y:S01]  /*2980*/  STL [R1+0x34], R110 ;  /* 0x0000346e01007387 */ /* 0x000fe20000100800 */
[----:B------:R-:W-:-:S03]  /*2990*/  LEA.HI.X.SX32 R39, R97, R99, 0x2, P6 ;  /* 0x0000006361277211 */ /* 0x000fc600030f16ff */
[----:B------:R3:W-:Y:S01]  /*29a0*/  STL [R1+0x30], R88 ;  /* 0x0000305801007387 */ /* 0x0007e20000100800 */
[----:B-1----:R-:W-:-:S03]  /*29b0*/  IMAD R97, R41, UR6, RZ ;  /* 0x0000000629617c24 */ /* 0x002fc6000f8e02ff */
[----:B------:R-:W-:Y:S01]  /*29c0*/  STL [R1+0x2c], R109 ;  /* 0x00002c6d01007387 */ /* 0x000fe20000100800 */
[----:B------:R-:W-:-:S03]  /*29d0*/  LEA.HI.X.SX32 R41, R2, R99, 0x2, P4 ;  /* 0x0000006302297211 */ /* 0x000fc600020f16ff */
[----:B------:R1:W-:Y:S04]  /*29e0*/  STL [R1+0x28], R90 ;  /* 0x0000285a01007387 */ /* 0x0003e80000100800 */
[----:B------:R-:W-:Y:S04]  /*29f0*/  STL [R1+0x24], R108 ;  /* 0x0000246c01007387 */ /* 0x000fe80000100800 */
[----:B------:R-:W3:Y:S01]  /*2a00*/  LDL.LU R105, [R1+0xf0] ;  /* 0x0000f00001697983 */ /* 0x000ee20000300800 */
[----:B------:R-:W-:-:S03]  /*2a10*/  LEA R42, P6, R96, R98, 0x2 ;  /* 0x00000062602a7211 */ /* 0x000fc600078c10ff */
[----:B------:R-:W-:Y:S04]  /*2a20*/  STL [R1+0x20], R106 ;  /* 0x0000206a01007387 */ /* 0x000fe80000100800 */
[----:B--2---:R-:W2:Y:S01]  /*2a30*/  LDL.LU R2, [R1+0xec] ;  /* 0x0000ec0001027983 */ /* 0x004ea20000300800 */
[-C--:B------:R-:W-:Y:S02]  /*2a40*/  LEA R44, P4, R0, R98.reuse, 0x2 ;  /* 0x00000062002c7211 */ /* 0x080fe400078810ff */
[-C--:B------:R-:W-:Y:S01]  /*2a50*/  LEA.HI.X.SX32 R43, R96, R99.reuse, 0x2, P6 ;  /* 0x00000063602b7211 */ /* 0x080fe200030f16ff */
[----:B----4-:R-:W-:Y:S01]  /*2a60*/  IMAD R96, R45, UR6, RZ ;  /* 0x000000062d607c24 */ /* 0x010fe2000f8e02ff */
[----:B------:R-:W-:Y:S01]  /*2a70*/  LEA R46, P6, R93, R98, 0x2 ;  /* 0x000000625d2e7211 */ /* 0x000fe200078c10ff */
[----:B------:R-:W-:Y:S01]  /*2a80*/  STL [R1+0x1c], R97 ;  /* 0x00001c6101007387 */ /* 0x000fe20000100800 */
[----:B------:R-:W-:-:S02]  /*2a90*/  LEA.HI.X.SX32 R45, R0, R99, 0x2, P4 ;  /* 0x00000063002d7211 */ /* 0x000fc400020f16ff */
[-C--:B------:R-:W-:Y:S01]  /*2aa0*/  LEA R48, P4, R115, R98.reuse, 0x2 ;  /* 0x0000006273307211 */ /* 0x080fe200078810ff */
[----:B---3--:R-:W5:Y:S01]  /*2ab0*/  LDL.LU R0, [R1+0xe8] ;  /* 0x0000e80001007983 */ /* 0x008f620000300800 */
[-C--:B------:R-:W-:Y:S01]  /*2ac0*/  LEA.HI.X.SX32 R47, R93, R99.reuse, 0x2, P6 ;  /* 0x000000635d2f7211 */ /* 0x080fe200030f16ff */
[----:B------:R-:W-:Y:S01]  /*2ad0*/  IMAD R93, R49, UR6, RZ ;  /* 0x00000006315d7c24 */ /* 0x000fe2000f8e02ff */
[----:B------:R-:W-:Y:S01]  /*2ae0*/  LEA.HI.X.SX32 R49, R115, R99, 0x2, P4 ;  /* 0x0000006373317211 */ /* 0x000fe200020f16ff */
[----:B------:R-:W-:Y:S01]  /*2af0*/  STL [R1+0x18], R96 ;  /* 0x0000186001007387 */ /* 0x000fe20000100800 */
[----:B------:R-:W-:-:S03]  /*2b00*/  LEA R50, P6, R92, R98, 0x2 ;  /* 0x000000625c327211 */ /* 0x000fc600078c10ff */
[----:B------:R-:W3:Y:S01]  /*2b10*/  LDL.LU R115, [R1+0xe4] ;  /* 0x0000e40001737983 */ /* 0x000ee20000300800 */
[-C--:B------:R-:W-:Y:S01]  /*2b20*/  LEA R52, P4, R119, R98.reuse, 0x2 ;  /* 0x0000006277347211 */ /* 0x080fe200078810ff */
[----:B------:R-:W-:Y:S01]  /*2b30*/  IMAD R125, R125, UR6, RZ ;  /* 0x000000067d7d7c24 */ /* 0x000fe2000f8e02ff */
[-C--:B------:R-:W-:Y:S01]  /*2b40*/  LEA.HI.X.SX32 R51, R92, R99.reuse, 0x2, P6 ;  /* 0x000000635c337211 */ /* 0x080fe200030f16ff */
[----:B------:R-:W-:Y:S01]  /*2b50*/  IMAD R92, R53, UR6, RZ ;  /* 0x00000006355c7c24 */ /* 0x000fe2000f8e02ff */
[-C--:B------:R-:W-:Y:S01]  /*2b60*/  LEA R54, P6, R91, R98.reuse, 0x2 ;  /* 0x000000625b367211 */ /* 0x080fe200078c10ff */
[----:B------:R-:W-:Y:S01]  /*2b70*/  STL [R1+0x14], R93 ;  /* 0x0000145d01007387 */ /* 0x000fe20000100800 */
[-C--:B------:R-:W-:Y:S01]  /*2b80*/  LEA.HI.X.SX32 R53, R119, R99.reuse, 0x2, P4 ;  /* 0x0000006377357211 */ /* 0x080fe200020f16ff */
[----:B------:R-:W-:Y:S01]  /*2b90*/  IMAD R124, R124, UR6, RZ ;  /* 0x000000067c7c7c24 */ /* 0x000fe2000f8e02ff */
[-C--:B------:R-:W-:Y:S01]  /*2ba0*/  LEA R56, P4, R117, R98.reuse, 0x2 ;  /* 0x0000006275387211 */ /* 0x080fe200078810ff */
[----:B------:R-:W-:Y:S01]  /*2bb0*/  STL [R1+0x10], R92 ;  /* 0x0000105c01007387 */ /* 0x000fe20000100800 */
[-C--:B------:R-:W-:Y:S01]  /*2bc0*/  LEA.HI.X.SX32 R55, R91, R99.reuse, 0x2, P6 ;  /* 0x000000635b377211 */ /* 0x080fe200030f16ff */
[----:B------:R-:W-:Y:S01]  /*2bd0*/  IMAD R91, R57, UR6, RZ ;  /* 0x00000006395b7c24 */ /* 0x000fe2000f8e02ff */
        /* <DEDUP_REMOVED lines=11> */
[----:B------:R-:W-:Y:S01]  /*2c90*/  UMOV UR7, 0x400 ;  /* 0x0000040000077882 */ /* 0x000fe20000000000 */
[-C--:B------:R-:W-:Y:S01]  /*2ca0*/  LEA R64, P4, R109, R98.reuse, 0x2 ;  /* 0x000000626d407211 */ /* 0x080fe200078810ff */
[----:B------:R-:W-:Y:S01]  /*2cb0*/  STL [R1+0x8], R89 ;  /* 0x0000085901007387 */ /* 0x000fe20000100800 */
[-C--:B------:R-:W-:Y:S01]  /*2cc0*/  LEA.HI.X.SX32 R63, R88, R99.reuse, 0x2, P6 ;  /* 0x00000063583f7211 */ /* 0x080fe200030f16ff */
[----:B------:R-:W-:Y:S01]  /*2cd0*/  IMAD R88, R65, UR6, RZ ;  /* 0x0000000641587c24 */ /* 0x000fe2000f8e02ff */
[-C--:B------:R-:W-:Y:S01]  /*2ce0*/  LEA R66, P6, R90, R98.reuse, 0x2 ;  /* 0x000000625a427211 */ /* 0x080fe200078c10ff */
[----:B------:R-:W-:Y:S01]  /*2cf0*/  ULEA UR7, UR5, UR7, 0x18 ;  /* 0x0000000705077291 */ /* 0x000fe2000f8ec03f */
[-C--:B------:R-:W-:Y:S01]  /*2d00*/  LEA.HI.X.SX32 R65, R109, R99.reuse, 0x2, P4 ;  /* 0x000000636d417211 */ /* 0x080fe200020f16ff */
[----:B------:R-:W-:Y:S01]  /*2d10*/  ULDC.64 UR18, c[0x0][0x208] ;  /* 0x0000820000127ab9 */ /* 0x000fe20000000a00 */
[-C--:B------:R-:W-:Y:S01]  /*2d20*/  LEA R68, P4, R108, R98.reuse, 0x2 ;  /* 0x000000626c447211 */ /* 0x080fe200078810ff */
[----:B------:R4:W-:Y:S01]  /*2d30*/  STL [R1+0x4], R88 ;  /* 0x0000045801007387 */ /* 0x0009e20000100800 */
[-C--:B------:R-:W-:Y:S01]  /*2d40*/  LEA.HI.X.SX32 R67, R90, R99.reuse, 0x2, P6 ;  /* 0x000000635a437211 */ /* 0x080fe200030f16ff */
[----:B-1----:R-:W-:Y:S01]  /*2d50*/  IMAD R90, R69, UR6, RZ ;  /* 0x00000006455a7c24 */ /* 0x002fe2000f8e02ff */
[----:B------:R-:W-:Y:S01]  /*2d60*/  LEA R70, P6, R106, R98, 0x2 ;  /* 0x000000626a467211 */ /* 0x000fe200078c10ff */
[----:B------:R-:W-:Y:S01]  /*2d70*/  UIADD3 UR5, UR12, -0x40, URZ ;  /* 0xffffffc00c057890 */ /* 0x000fe2000fffe03f */
[----:B------:R-:W-:-:S02]  /*2d80*/  LEA.HI.X.SX32 R69, R108, R99, 0x2, P4 ;  /* 0x000000636c457211 */ /* 0x000fc400020f16ff */
[CC--:B------:R-:W-:Y:S01]  /*2d90*/  LEA R72, P4, R97.reuse, R98.reuse, 0x2 ;  /* 0x0000006261487211 */ /* 0x0c0fe200078810ff */
[----:B------:R1:W-:Y:S01]  /*2da0*/  STL [R1], R90 ;  /* 0x0000005a01007387 */ /* 0x0003e20000100800 */
[-C--:B------:R-:W-:Y:S02]  /*2db0*/  LEA.HI.X.SX32 R71, R106, R99.reuse, 0x2, P6 ;  /* 0x000000636a477211 */ /* 0x080fe400030f16ff */
[CC--:B------:R-:W-:Y:S02]  /*2dc0*/  LEA R74, P6, R96.reuse, R98.reuse, 0x2 ;  /* 0x00000062604a7211 */ /* 0x0c0fe400078c10ff */
[-C--:B------:R-:W-:Y:S02]  /*2dd0*/  LEA.HI.X.SX32 R73, R97, R99.reuse, 0x2, P4 ;  /* 0x0000006361497211 */ /* 0x080fe400020f16ff */
[----:B------:R-:W-:Y:S02]  /*2de0*/  LEA R76, P4, R93, R98, 0x2 ;  /* 0x000000625d4c7211 */ /* 0x000fe400078810ff */
[----:B------:R-:W-:-:S02]  /*2df0*/  LEA.HI.X.SX32 R75, R96, R99, 0x2, P6 ;  /* 0x00000063604b7211 */ /* 0x000fc400030f16ff */
[CC--:B------:R-:W-:Y:S02]  /*2e00*/  LEA R78, P6, R92.reuse, R98.reuse, 0x2 ;  /* 0x000000625c4e7211 */ /* 0x0c0fe400078c10ff */
[-C--:B------:R-:W-:Y:S02]  /*2e10*/  LEA.HI.X.SX32 R77, R93, R99.reuse, 0x2, P4 ;  /* 0x000000635d4d7211 */ /* 0x080fe400020f16ff */
[-C--:B------:R-:W-:Y:S02]  /*2e20*/  LEA R80, P4, R91, R98.reuse, 0x2 ;  /* 0x000000625b507211 */ /* 0x080fe400078810ff */
[-C--:B------:R-:W-:Y:S02]  /*2e30*/  LEA.HI.X.SX32 R79, R92, R99.reuse, 0x2, P6 ;  /* 0x000000635c4f7211 */ /* 0x080fe400030f16ff */
[----:B------:R-:W-:Y:S02]  /*2e40*/  LEA R82, P6, R89, R98, 0x2 ;  /* 0x0000006259527211 */ /* 0x000fe400078c10ff */
[----:B------:R-:W-:-:S02]  /*2e50*/  LEA.HI.X.SX32 R81, R91, R99, 0x2, P4 ;  /* 0x000000635b517211 */ /* 0x000fc400020f16ff */
[-C--:B------:R-:W-:Y:S02]  /*2e60*/  LEA R84, P4, R88, R98.reuse, 0x2 ;  /* 0x0000006258547211 */ /* 0x080fe400078810ff */
[-C--:B------:R-:W-:Y:S02]  /*2e70*/  LEA.HI.X.SX32 R83, R89, R99.reuse, 0x2, P6 ;  /* 0x0000006359537211 */ /* 0x080fe400030f16ff */
[-C--:B------:R-:W-:Y:S02]  /*2e80*/  LEA R86, P6, R90, R98.reuse, 0x2 ;  /* 0x000000625a567211 */ /* 0x080fe400078c10ff */
[-C--:B------:R-:W-:Y:S02]  /*2e90*/  LEA.HI.X.SX32 R85, R88, R99.reuse, 0x2, P4 ;  /* 0x0000006358557211 */ /* 0x080fe400020f16ff */
[----:B----4-:R-:W-:Y:S02]  /*2ea0*/  LEA R88, P4, R125, R98, 0x2 ;  /* 0x000000627d587211 */ /* 0x010fe400078810ff */
[----:B------:R-:W-:-:S02]  /*2eb0*/  LEA.HI.X.SX32 R87, R90, R99, 0x2, P6 ;  /* 0x000000635a577211 */ /* 0x000fc400030f16ff */
[CC--:B-1----:R-:W-:Y:S02]  /*2ec0*/  LEA R90, P6, R124.reuse, R98.reuse, 0x2 ;  /* 0x000000627c5a7211 */ /* 0x0c2fe400078c10ff */
[-C--:B------:R-:W-:Y:S02]  /*2ed0*/  LEA.HI.X.SX32 R89, R125, R99.reuse, 0x2, P4 ;  /* 0x000000637d597211 */ /* 0x080fe400020f16ff */
[CC--:B------:R-:W-:Y:S02]  /*2ee0*/  LEA R92, P4, R123.reuse, R98.reuse, 0x2 ;  /* 0x000000627b5c7211 */ /* 0x0c0fe400078810ff */
[-C--:B------:R-:W-:Y:S02]  /*2ef0*/  LEA.HI.X.SX32 R91, R124, R99.reuse, 0x2, P6 ;  /* 0x000000637c5b7211 */ /* 0x080fe400030f16ff */
[----:B------:R-:W-:Y:S02]  /*2f00*/  LEA R96, P6, R122, R98, 0x2 ;  /* 0x000000627a607211 */ /* 0x000fe400078c10ff */
[----:B------:R-:W-:-:S02]  /*2f10*/  LEA.HI.X.SX32 R93, R123, R99, 0x2, P4 ;  /* 0x000000637b5d7211 */ /* 0x000fc400020f16ff */
[----:B------:R-:W-:Y:S02]  /*2f20*/  LEA R98, P4, R121, R98, 0x2 ;  /* 0x0000006279627211 */ /* 0x000fe400078810ff */
[----:B------:R-:W-:Y:S02]  /*2f30*/  LOP3.LUT R106, R114, 0xc, RZ, 0xfc, !PT ;  /* 0x0000000c726a7812 */ /* 0x000fe400078efcff */
[-C--:B------:R-:W-:Y:S02]  /*2f40*/  LEA.HI.X.SX32 R97, R122, R99.reuse, 0x2, P6 ;  /* 0x000000637a617211 */ /* 0x080fe400030f16ff */
[----:B------:R-:W-:Y:S01]  /*2f50*/  ISETP.GE.AND P6, PT, R107, UR12, PT ;  /* 0x0000000c6b007c0c */ /* 0x000fe2000bfc6270 */
[----:B------:R-:W-:Y:S01]  /*2f60*/  IMAD.SHL.U32 R107, R116, 0x4, RZ ;  /* 0x00000004746b7824 */ /* 0x000fe200078e00ff */
[----:B------:R-:W-:Y:S02]  /*2f70*/  LEA.HI.X.SX32 R99, R121, R99, 0x2, P4 ;  /* 0x0000006379637211 */ /* 0x000fe400020f16ff */
[----:B------:R-:W-:-:S02]  /*2f80*/  ISETP.GE.AND P4, PT, R106, UR12, PT ;  /* 0x0000000c6a007c0c */ /* 0x000fc4000bf86270 */
[----:B------:R1:W-:Y:S01]  /*2f90*/  STL [R1+0x54], R107 ;  /* 0x0000546b01007387 */ /* 0x0003e20000100800 */
[C---:B------:R-:W-:Y:S02]  /*2fa0*/  LOP3.LUT R119, R114.reuse, 0x2c, RZ, 0xfc, !PT ;  /* 0x0000002c72777812 */ /* 0x040fe400078efcff */
[C---:B------:R-:W-:Y:S02]  /*2fb0*/  LOP3.LUT R109, R114.reuse, 0x10, RZ, 0xfc, !PT ;  /* 0x00000010726d7812 */ /* 0x040fe400078efcff */
[C---:B------:R-:W-:Y:S02]  /*2fc0*/  LOP3.LUT R108, R114.reuse, 0x30, RZ, 0xfc, !PT ;  /* 0x00000030726c7812 */ /* 0x040fe400078efcff */
[----:B------:R-:W-:Y:S01]  /*2fd0*/  LOP3.LUT R110, R114, 0x14, RZ, 0xfc, !PT ;  /* 0x00000014726e7812 */ /* 0x000fe200078efcff */
[----:B------:R-:W-:Y:S01]  /*2fe0*/  UISETP.GT.AND UP0, UPT, UR4, 0x7f, UPT ;  /* 0x0000007f0400788c */ /* 0x000fe2000bf04270 */
[----:B------:R-:W-:Y:S02]  /*2ff0*/  SEL R106, R105, RZ, !P6 ;  /* 0x000000ff696a7207 */ /* 0x000fe40007000000 */
[----:B------:R-:W-:-:S02]  /*3000*/  IADD3 R100, P6, R107, R100, RZ ;  /* 0x000000646b647210 */ /* 0x000fc40007fde0ff */
[----:B-1----:R-:W-:Y:S02]  /*3010*/  SEL R107, R105, RZ, !P4 ;  /* 0x000000ff696b7207 */ /* 0x002fe40006000000 */
[----:B------:R-:W-:Y:S01]  /*3020*/  ISETP.NE.U32.AND P4, PT, R106, RZ, PT ;  /* 0x000000ff6a00720c */ /* 0x000fe20003f85070 */
[C---:B--2---:R-:W-:Y:S01]  /*3030*/  VIADD R117, R2.reuse, UR7 ;  /* 0x0000000702757c36 */ /* 0x044fe20008000000 */
[----:B------:R-:W-:Y:S02]  /*3040*/  LOP3.LUT R106, R2, 0x10, RZ, 0x3c, !PT ;  /* 0x00000010026a7812 */ /* 0x000fe400078e3cff */
[----:B------:R-:W-:Y:S02]  /*3050*/  LEA.HI.X.SX32 R101, R116, R101, 0x2, P6 ;  /* 0x0000006574657211 */ /* 0x000fe400030f16ff */
[----:B------:R-:W-:Y:S01]  /*3060*/  @!PT LDS RZ, [RZ] ;  /* 0x00000000fffff984 */ /* 0x000fe20000000800 */
[----:B------:R-:W-:Y:S01]  /*3070*/  @!PT LDS RZ, [RZ] ;  /* 0x00000000fffff984 */ /* 0x000fe20000000800 */
[----:B------:R-:W-:Y:S01]  /*3080*/  @!PT LDS RZ, [RZ] ;  /* 0x00000000fffff984 */ /* 0x000fe20000000800 */
[----:B------:R1:W-:Y:S01]  /*3090*/  LDGSTS.E [R117+0x30000], desc[UR18][R10.64], P1 ;  /* 0x300000000a757fae */ /* 0x0003e20008921852 */
[----:B------:R-:W-:Y:S02]  /*30a0*/  ISETP.GE.AND P1, PT, R119, UR12, PT ;  /* 0x0000000c77007c0c */ /* 0x000fe4000bf26270 */
[----:B------:R-:W-:Y:S01]  /*30b0*/  ISETP.NE.U32.AND P6, PT, R107, RZ, PT ;  /* 0x000000ff6b00720c */ /* 0x000fe20003fc5070 */
[----:B------:R-:W-:Y:S01]  /*30c0*/  LDGSTS.E [R117+0x34000], desc[UR18][R28.64], P2 ;  /* 0x340000001c757fae */ /* 0x000fe20009121852 */
[----:B------:R-:W-:Y:S01]  /*30d0*/  ISETP.GE.AND P2, PT, R109, UR12, PT ;  /* 0x0000000c6d007c0c */ /* 0x000fe2000bf46270 */
[----:B------:R-:W-:Y:S01]  /*30e0*/  VIADD R109, R106, UR7 ;  /* 0x000000076a6d7c36 */ /* 0x000fe20008000000 */
[----:B------:R-:W-:Y:S01]  /*30f0*/  LOP3.LUT R119, R114, 0x1c, RZ, 0xfc, !PT ;  /* 0x0000001c72777812 */ /* 0x000fe200078efcff */
[----:B------:R2:W-:Y:S04]  /*3100*/  STL [R1+0xdc], R106 ;  /* 0x0000dc6a01007387 */ /* 0x0005e80000100800 */
[----:B------:R-:W-:Y:S01]  /*3110*/  LDGSTS.E [R109+0x30000], desc[UR18][R12.64], P5 ;  /* 0x300000000c6d7fae */ /* 0x000fe2000a921852 */
[----:B------:R-:W-:-:S02]  /*3120*/  ISETP.GE.AND P5, PT, R110, UR12, PT ;  /* 0x0000000c6e007c0c */ /* 0x000fc4000bfa6270 */
[----:B------:R-:W-:Y:S01]  /*3130*/  LOP3.LUT R110, R2, 0x20, RZ, 0x3c, !PT ;  /* 0x00000020026e7812 */ /* 0x000fe200078e3cff */
[----:B------:R-:W-:Y:S01]  /*3140*/  LDGSTS.E [R109+0x34000], desc[UR18][R30.64], P0 ;  /* 0x340000001e6d7fae */ /* 0x000fe20008121852 */
[C---:B--2---:R-:W-:Y:S02]  /*3150*/  SEL R106, R105.reuse, RZ, !P1 ;  /* 0x000000ff696a7207 */ /* 0x044fe40004800000 */
[----:B------:R-:W-:Y:S01]  /*3160*/  ISETP.GE.AND P1, PT, R108, UR12, PT ;  /* 0x0000000c6c007c0c */ /* 0x000fe2000bf26270 */
[----:B------:R2:W-:Y:S01]  /*3170*/  STL [R1+0xd8], R110 ;  /* 0x0000d86e01007387 */ /* 0x0005e20000100800 */
[C---:B------:R-:W-:Y:S02]  /*3180*/  SEL R108, R105.reuse, RZ, !P2 ;  /* 0x000000ff696c7207 */ /* 0x040fe40005000000 */
[----:B------:R-:W-:Y:S02]  /*3190*/  SEL R107, R105, RZ, !P1 ;  /* 0x000000ff696b7207 */ /* 0x000fe40004800000 */
[----:B------:R-:W-:-:S02]  /*31a0*/  ISETP.NE.U32.AND P2, PT, R106, RZ, PT ;  /* 0x000000ff6a00720c */ /* 0x000fc40003f45070 */
[----:B------:R-:W-:Y:S02]  /*31b0*/  SEL R106, R105, RZ, !P5 ;  /* 0x000000ff696a7207 */ /* 0x000fe40006800000 */
[----:B------:R-:W-:Y:S01]  /*31c0*/  ISETP.NE.U32.AND P0, PT, R107, RZ, PT ;  /* 0x000000ff6b00720c */ /* 0x000fe20003f05070 */
[----:B------:R-:W-:Y:S01]  /*31d0*/  VIADD R107, R110, UR7 ;  /* 0x000000076e6b7c36 */ /* 0x000fe20008000000 */
[----:B------:R-:W-:Y:S02]  /*31e0*/  ISETP.NE.U32.AND P5, PT, R106, RZ, PT ;  /* 0x000000ff6a00720c */ /* 0x000fe40003fa5070 */
[----:B------:R-:W-:Y:S02]  /*31f0*/  LOP3.LUT R106, R114, 0x34, RZ, 0xfc, !PT ;  /* 0x00000034726a7812 */ /* 0x000fe400078efcff */
[----:B------:R-:W-:Y:S01]  /*3200*/  LDGSTS.E [R107+0x30000], desc[UR18][R14.64], P3 ;  /* 0x300000000e6b7fae */ /* 0x000fe20009921852 */
[----:B------:R-:W-:Y:S02]  /*3210*/  ISETP.NE.U32.AND P1, PT, R108, RZ, PT ;  /* 0x000000ff6c00720c */ /* 0x000fe40003f25070 */
[----:B------:R-:W-:Y:S01]  /*3220*/  ISETP.GE.AND P3, PT, R106, UR12, PT ;  /* 0x0000000c6a007c0c */ /* 0x000fe2000bf66270 */
[----:B------:R-:W-:Y:S01]  /*3230*/  LDGSTS.E [R107+0x34000], desc[UR18][R32.64], P4 ;  /* 0x34000000206b7fae */ /* 0x000fe2000a121852 */
[----:B------:R-:W-:-:S02]  /*3240*/  LOP3.LUT R108, R114, 0x18, RZ, 0xfc, !PT ;  /* 0x00000018726c7812 */ /* 0x000fc400078efcff */
[----:B------:R-:W-:Y:S02]  /*3250*/  LOP3.LUT R106, R2, 0x30, RZ, 0x3c, !PT ;  /* 0x00000030026a7812 */ /* 0x000fe400078e3cff */
[----:B--2---:R-:W-:Y:S02]  /*3260*/  LOP3.LUT R110, R114, 0x38, RZ, 0xfc, !PT ;  /* 0x00000038726e7812 */ /* 0x004fe400078efcff */
[----:B------:R-:W-:Y:S01]  /*3270*/  ISETP.GE.AND P4, PT, R108, UR12, PT ;  /* 0x0000000c6c007c0c */ /* 0x000fe2000bf86270 */
[----:B------:R-:W-:Y:S01]  /*3280*/  VIADD R108, R106, UR7 ;  /* 0x000000076a6c7c36 */ /* 0x000fe20008000000 */
        /* <DEDUP_REMOVED lines=9> */
[----:B------:R-:W-:Y:S02]  /*3320*/  ISETP.NE.U32.AND P4, PT, R106, RZ, PT ;  /* 0x000000ff6a00720c */ /* 0x000fe40003f85070 */
[----:B------:R-:W-:-:S02]  /*3330*/  SEL R106, R105, RZ, !P3 ;  /* 0x000000ff696a7207 */ /* 0x000fc40005800000 */
[----:B------:R-:W-:Y:S02]  /*3340*/  ISETP.NE.U32.AND P3, PT, R110, RZ, PT ;  /* 0x000000ff6e00720c */ /* 0x000fe40003f65070 */
[----:B------:R-:W-:Y:S02]  /*3350*/  SEL R110, R105, RZ, !P6 ;  /* 0x000000ff696e7207 */ /* 0x000fe40007000000 */
[----:B------:R-:W-:Y:S01]  /*3360*/  ISETP.NE.U32.AND P6, PT, R106, RZ, PT ;  /* 0x000000ff6a00720c */ /* 0x000fe20003fc5070 */
[----:B------:R-:W-:Y:S01]  /*3370*/  VIADD R106, R119, UR7 ;  /* 0x00000007776a7c36 */ /* 0x000fe20008000000 */
[----:B--2---:R-:W-:Y:S02]  /*3380*/  LOP3.LUT R119, R114, 0x3c, RZ, 0xfc, !PT ;  /* 0x0000003c72777812 */ /* 0x004fe400078efcff */
[----:B------:R-:W-:Y:S02]  /*3390*/  ISETP.NE.U32.AND P2, PT, R110, RZ, PT ;  /* 0x000000ff6e00720c */ /* 0x000fe40003f45070 */
[----:B------:R-:W-:Y:S01]  /*33a0*/  LDGSTS.E [R106+0x30000], desc[UR18][R20.64], P1 ;  /* 0x30000000146a7fae */ /* 0x000fe20008921852 */
[----:B------:R-:W-:-:S02]  /*33b0*/  ISETP.GE.AND P1, PT, R119, UR12, PT ;  /* 0x0000000c77007c0c */ /* 0x000fc4000bf26270 */
[C---:B------:R-:W-:Y:S01]  /*33c0*/  LOP3.LUT R110, R118.reuse, 0x3f, RZ, 0xc0, !PT ;  /* 0x0000003f766e7812 */ /* 0x040fe200078ec0ff */
[----:B------:R-:W2:Y:S01]  /*33d0*/  LDL.LU R119, [R1+0xe0] ;  /* 0x0000e00001777983 */ /* 0x000ea20000300800 */
[----:B------:R-:W-:Y:S01]  /*33e0*/  IMAD.SHL.U32 R118, R118, 0x8, RZ ;  /* 0x0000000876767824 */ /* 0x000fe200078e00ff */
[----:B------:R-:W-:Y:S02]  /*33f0*/  USHF.L.U32 UR20, UR14, 0x6, URZ ;  /* 0x000000060e147899 */ /* 0x000fe4000800063f */
[----:B------:R-:W-:Y:S01]  /*3400*/  LDGSTS.E [R106+0x34000], desc[UR18][R4.64], P0 ;  /* 0x34000000046a7fae */ /* 0x000fe20008121852 */
[----:B------:R-:W-:Y:S01]  /*3410*/  ISETP.GE.AND P0, PT, R110, UR12, PT ;  /* 0x0000000c6e007c0c */ /* 0x000fe2000bf06270 */
[----:B------:R-:W-:Y:S01]  /*3420*/  USHF.L.U32 UR16, UR15, 0x6, URZ ;  /* 0x000000060f107899 */ /* 0x000fe2000800063f */
[----:B------:R-:W-:Y:S02]  /*3430*/  SEL R110, R105, RZ, !P1 ;  /* 0x000000ff696e7207 */ /* 0x000fe40004800000 */
[----:B------:R-:W-:-:S02]  /*3440*/  ISETP.GE.AND P1, PT, R114, UR5, PT ;  /* 0x0000000572007c0c */ /* 0x000fc4000bf26270 */
[----:B------:R-:W-:Y:S02]  /*3450*/  SEL R114, R105, RZ, !P0 ;  /* 0x000000ff69727207 */ /* 0x000fe40004000000 */
[----:B------:R-:W-:Y:S02]  /*3460*/  ISETP.NE.U32.AND P0, PT, R110, RZ, PT ;  /* 0x000000ff6e00720c */ /* 0x000fe40003f05070 */
[----:B------:R-:W-:Y:S02]  /*3470*/  SEL R110, RZ, 0x4, P1 ;  /* 0x00000004ff6e7807 */ /* 0x000fe40000800000 */
[----:B------:R-:W-:Y:S02]  /*3480*/  PLOP3.LUT P1, PT, PT, PT, UP0, 0x80, 0x0 ;  /* 0x000000000000781c */ /* 0x000fe40003f2f008 */
[----:B------:R-:W-:Y:S02]  /*3490*/  LOP3.LUT R105, R2, 0x50, RZ, 0x3c, !PT ;  /* 0x0000005002697812 */ /* 0x000fe400078e3cff */
[----:B------:R-:W-:-:S02]  /*34a0*/  SEL R110, R110, RZ, P1 ;  /* 0x000000ff6e6e7207 */ /* 0x000fc40000800000 */
[----:B------:R-:W-:Y:S01]  /*34b0*/  ISETP.NE.U32.AND P1, PT, R114, RZ, PT ;  /* 0x000000ff7200720c */ /* 0x000fe20003f25070 */
[----:B------:R4:W-:Y:S01]  /*34c0*/  STL [R1+0xcc], R105 ;  /* 0x0000cc6901007387 */ /* 0x0009e20000100800 */
[----:B------:R-:W-:Y:S01]  /*34d0*/  LOP3.LUT R118, R118, 0x700, RZ, 0xc0, !PT ;  /* 0x0000070076767812 */ /* 0x000fe200078ec0ff */
[----:B------:R-:W1:Y:S01]  /*34e0*/  S2R R114, SR_TID.X ;  /* 0x0000000000727919 */ /* 0x000e620000002100 */
[----:B----4-:R-:W-:-:S05]  /*34f0*/  VIADD R105, R105, UR7 ;  /* 0x0000000769697c36 */ /* 0x010fca0008000000 */
[----:B------:R-:W-:Y:S01]  /*3500*/  LDGSTS.E [R105+0x30000], desc[UR18][R22.64], P5 ;  /* 0x3000000016697fae */ /* 0x000fe2000a921852 */
[----:B------:R-:W-:-:S03]  /*3510*/  ISETP.NE.U32.AND P5, PT, R110, RZ, PT ;  /* 0x000000ff6e00720c */ /* 0x000fc60003fa5070 */
[----:B------:R-:W-:Y:S01]  /*3520*/  LDGSTS.E [R105+0x34000], desc[UR18][R6.64], P4 ;  /* 0x3400000006697fae */ /* 0x000fe2000a121852 */
[----:B------:R-:W-:Y:S01]  /*3530*/  PLOP3.LUT P4, PT, PT, PT, UP0, 0x80, 0x0 ;  /* 0x000000000000781c */ /* 0x000fe20003f8f008 */
[----:B-1----:R-:W-:Y:S02]  /*3540*/  IMAD.SHL.U32 R110, R114, 0x4, RZ ;  /* 0x00000004726e7824 */ /* 0x002fe400078e00ff */
[----:B------:R-:W-:-:S03]  /*3550*/  IMAD.U32 R114, RZ, RZ, UR20 ;  /* 0x00000014ff727e24 */ /* 0x000fc6000f8e00ff */
[----:B------:R-:W-:Y:S02]  /*3560*/  LOP3.LUT R118, R118, 0x70, R110, 0xf8, !PT ;  /* 0x0000007076767812 */ /* 0x000fe400078ef86e */
[----:B------:R-:W-:-:S05]  /*3570*/  LOP3.LUT R110, R2, 0x60, RZ, 0x3c, !PT ;  /* 0x00000060026e7812 */ /* 0x000fca00078e3cff */
[----:B------:R1:W-:Y:S02]  /*3580*/  STL [R1+0xc8], R110 ;  /* 0x0000c86e01007387 */ /* 0x0003e40000100800 */
[----:B-1----:R-:W1:Y:S02]  /*3590*/  S2R R110, SR_TID.X ;  /* 0x00000000006e7919 */ /* 0x002e640000002100 */
[----:B-1----:R-:W-:-:S05]  /*35a0*/  IMAD.SHL.U32 R110, R110, 0x400, RZ ;  /* 0x000004006e6e7824 */ /* 0x002fca00078e00ff */
[----:B---3--:R-:W-:Y:S01]  /*35b0*/  LOP3.LUT R110, R115, 0x8000, R110, 0xf8, !PT ;  /* 0x00008000736e7812 */ /* 0x008fe200078ef86e */
[----:B------:R-:W-:Y:S01]  /*35c0*/  IMAD.WIDE R114, R114, 0x4, R10 ;  /* 0x0000000472727825 */ /* 0x000fe200078e020a */
[----:B------:R-:W-:-:S03]  /*35d0*/  LOP3.LUT R11, R2, 0x60, RZ, 0x3c, !PT ;  /* 0x00000060020b7812 */ /* 0x000fc600078e3cff */
[----:B------:R1:W-:Y:S02]  /*35e0*/  STL [R1+0x50], R110 ;  /* 0x0000506e01007387 */ /* 0x0003e40000100800 */
[----:B------:R-:W-:Y:S01]  /*35f0*/  VIADD R10, R11, UR7 ;  /* 0x000000070b0a7c36 */ /* 0x000fe20008000000 */
[----:B------:R-:W-:-:S04]  /*3600*/  LOP3.LUT R11, R2, 0x70, RZ, 0x3c, !PT ;  /* 0x00000070020b7812 */ /* 0x000fc800078e3cff */
[----:B------:R-:W-:Y:S01]  /*3610*/  LDGSTS.E [R10+0x30000], desc[UR18][R24.64], P3 ;  /* 0x30000000180a7fae */ /* 0x000fe20009921852 */
[----:B------:R-:W-:Y:S01]  /*3620*/  PLOP3.LUT P3, PT, PT, PT, UP0, 0x80, 0x0 ;  /* 0x000000000000781c */ /* 0x000fe20003f6f008 */
[----:B-1----:R-:W-:Y:S02]  /*3630*/  VIADD R110, R110, UR7 ;  /* 0x000000076e6e7c36 */ /* 0x002fe40008000000 */
[----:B------:R1:W-:Y:S04]  /*3640*/  STL [R1+0xc4], R11 ;  /* 0x0000c40b01007387 */ /* 0x0003e80000100800 */
[----:B------:R-:W-:Y:S01]  /*3650*/  LDGSTS.E [R10+0x34000], desc[UR18][R8.64], P6 ;  /* 0x34000000080a7fae */ /* 0x000fe2000b121852 */
[----:B-1----:R-:W-:-:S05]  /*3660*/  VIADD R11, R11, UR7 ;  /* 0x000000070b0b7c36 */ /* 0x002fca0008000000 */
[----:B------:R-:W-:Y:S01]  /*3670*/  LDGSTS.E [R11+0x30000], desc[UR18][R26.64], P2 ;  /* 0x300000001a0b7fae */ /* 0x000fe20009121852 */
[----:B------:R-:W-:-:S03]  /*3680*/  PLOP3.LUT P2, PT, PT, PT, UP0, 0x80, 0x0 ;  /* 0x000000000000781c */ /* 0x000fc60003f4f008 */
[----:B------:R-:W-:Y:S04]  /*3690*/  LDGSTS.E [R11+0x34000], desc[UR18][R16.64], P0 ;  /* 0x34000000100b7fae */ /* 0x000fe80008121852 */
[----:B------:R-:W0:Y:S04]  /*36a0*/  LDGDEPBAR ;  /* 0x00000000000079af */ /* 0x000e280000000000 */
[----:B------:R-:W-:Y:S04]  /*36b0*/  LDGSTS.E [R110], desc[UR18][R34.64], P1 ;  /* 0x00000000226e7fae */ /* 0x000fe80008921852 */
[----:B------:R-:W-:Y:S04]  /*36c0*/  LDGSTS.E [R110+0x400], desc[UR18][R36.64], P1 ;  /* 0x00400000246e7fae */ /* 0x000fe80008921852 */
        /* <DEDUP_REMOVED lines=30> */
[----:B------:R-:W0:Y:S01]  /*38b0*/  LDGDEPBAR ;  /* 0x00000000000079af */ /* 0x000e220000000000 */
[----:B------:R-:W-:Y:S01]  /*38c0*/  BAR.SYNC.DEFER_BLOCKING 0x0 ;  /* 0x0000000000007b1d */ /* 0x000fe20000010000 */
[----:B--2---:R-:W-:-:S05]  /*38d0*/  LOP3.LUT R118, R119, R118, RZ, 0x3c, !PT ;  /* 0x0000007677767212 */ /* 0x004fca00078e3cff */
[----:B------:R1:W-:Y:S04]  /*38e0*/  STL [R1+0xb4], R118 ;  /* 0x0000b47601007387 */ /* 0x0003e80000100800 */
[----:B------:R-:W-:Y:S01]  /*38f0*/  @!PT LDS RZ, [RZ] ;  /* 0x00000000fffff984 */ /* 0x000fe20000000800 */
[----:B------:R-:W-:Y:S01]  /*3900*/  @!PT LDS RZ, [RZ] ;  /* 0x00000000fffff984 */ /* 0x000fe20000000800 */
[----:B------:R-:W-:Y:S01]  /*3910*/  @!PT LDS RZ, [RZ] ;  /* 0x00000000fffff984 */ /* 0x000fe20000000800 */
[----:B------:R2:W-:Y:S01]  /*3920*/  LDGSTS.E [R117+0x38000], desc[UR18][R114.64], P5 ;  /* 0x3800000072757fae */ /* 0x0005e2000a921852 */
[----:B------:R-:W-:Y:S01]  /*3930*/  PLOP3.LUT P5, PT, PT, PT, UP0, 0x80, 0x0 ;  /* 0x000000000000781c */ /* 0x000fe20003faf008 */
[----:B--2---:R-:W2:Y:S02]  /*3940*/  S2R R115, SR_TID.X ;  /* 0x0000000000737919 */ /* 0x004ea40000002100 */
[----:B--2---:R-:W-:-:S04]  /*3950*/  SHF.R.U32.HI R115, RZ, 0x7, R115 ;  /* 0x00000007ff737819 */ /* 0x004fc80000011673 */
[----:B------:R-:W-:-:S04]  /*3960*/  SGXT.U32 R115, R115, 0x2 ;  /* 0x000000027373781a */ /* 0x000fc80000000000 */
[C---:B------:R-:W-:Y:S02]  /*3970*/  LOP3.LUT R114, R115.reuse, 0x20, RZ, 0xfc, !PT ;  /* 0x0000002073727812 */ /* 0x040fe400078efcff */
[----:B------:R-:W-:Y:S02]  /*3980*/  LOP3.LUT R115, R115, 0x4, RZ, 0xfc, !PT ;  /* 0x0000000473737812 */ /* 0x000fe400078efcff */
[----:B------:R-:W-:Y:S02]  /*3990*/  ISETP.GE.AND P1, PT, R114, UR5, PT ;  /* 0x0000000572007c0c */ /* 0x000fe4000bf26270 */
[----:B------:R-:W1:Y:S01]  /*39a0*/  S2R R114, SR_TID.X ;  /* 0x0000000000727919 */ /* 0x000e620000002100 */
[----:B------:R-:W-:Y:S02]  /*39b0*/  ISETP.GE.AND P0, PT, R115, UR5, PT ;  /* 0x0000000573007c0c */ /* 0x000fe4000bf06270 */
[----:B------:R-:W-:-:S04]  /*39c0*/  SEL R115, RZ, 0x4, P1 ;  /* 0x00000004ff737807 */ /* 0x000fc80000800000 */
[----:B------:R-:W-:Y:S02]  /*39d0*/  SEL R115, R115, RZ, P2 ;  /* 0x000000ff73737207 */ /* 0x000fe40001000000 */
[----:B-1----:R-:W-:Y:S02]  /*39e0*/  SHF.R.U32.HI R118, RZ, 0x7, R114 ;  /* 0x00000007ff767819 */ /* 0x002fe40000011672 */
[----:B------:R-:W-:Y:S02]  /*39f0*/  SEL R114, RZ, 0x4, P0 ;  /* 0x00000004ff727807 */ /* 0x000fe40000000000 */
[----:B------:R-:W-:Y:S02]  /*3a00*/  SGXT.U32 R118, R118, 0x2 ;  /* 0x000000027676781a */ /* 0x000fe40000000000 */
[----:B------:R-:W-:Y:S02]  /*3a10*/  SEL R114, R114, RZ, P3 ;  /* 0x000000ff72727207 */ /* 0x000fe40001800000 */
[----:B------:R-:W-:-:S02]  /*3a20*/  LOP3.LUT R119, R118, 0x24, RZ, 0xfc, !PT ;  /* 0x0000002476777812 */ /* 0x000fc400078efcff */
[----:B------:R-:W-:Y:S02]  /*3a30*/  LOP3.LUT R118, R118, 0x8, RZ, 0xfc, !PT ;  /* 0x0000000876767812 */ /* 0x000fe400078efcff */
[----:B------:R-:W-:Y:S02]  /*3a40*/  ISETP.GE.AND P1, PT, R119, UR5, PT ;  /* 0x0000000577007c0c */ /* 0x000fe4000bf26270 */
[----:B------:R-:W-:Y:S02]  /*3a50*/  ISETP.GE.AND P0, PT, R118, UR5, PT ;  /* 0x0000000576007c0c */ /* 0x000fe4000bf06270 */
[----:B------:R-:W1:Y:S01]  /*3a60*/  S2R R118, SR_TID.X ;  /* 0x0000000000767919 */ /* 0x000e620000002100 */
[----:B------:R-:W-:Y:S02]  /*3a70*/  ISETP.NE.U32.AND P2, PT, R114, RZ, PT ;  /* 0x000000ff7200720c */ /* 0x000fe40003f45070 */
[----:B------:R-:W-:Y:S02]  /*3a80*/  SEL R114, RZ, 0x4, P0 ;  /* 0x00000004ff727807 */ /* 0x000fe40000000000 */
[----:B------:R-:W-:-:S02]  /*3a90*/  ISETP.NE.U32.AND P3, PT, R115, RZ, PT ;  /* 0x000000ff7300720c */ /* 0x000fc40003f65070 */
[----:B------:R-:W-:Y:S02]  /*3aa0*/  SEL R115, RZ, 0x4, P1 ;  /* 0x00000004ff737807 */ /* 0x000fe40000800000 */
[----:B------:R-:W-:Y:S02]  /*3ab0*/  SEL R114, R114, RZ, P5 ;  /* 0x000000ff72727207 */ /* 0x000fe40002800000 */
[----:B------:R-:W-:Y:S02]  /*3ac0*/  SEL R115, R115, RZ, P4 ;  /* 0x000000ff73737207 */ /* 0x000fe40002000000 */
[----:B------:R-:W-:Y:S02]  /*3ad0*/  ISETP.NE.U32.AND P6, PT, R114, RZ, PT ;  /* 0x000000ff7200720c */ /* 0x000fe40003fc5070 */
[----:B------:R-:W-:Y:S02]  /*3ae0*/  ISETP.NE.U32.AND P4, PT, R115, RZ, PT ;  /* 0x000000ff7300720c */ /* 0x000fe40003f85070 */
[----:B------:R-:W-:-:S02]  /*3af0*/  PLOP3.LUT P5, PT, PT, PT, UP0, 0x80, 0x0 ;  /* 0x000000000000781c */ /* 0x000fc40003faf008 */
[----:B-1----:R-:W-:-:S04]  /*3b00*/  SHF.R.U32.HI R118, RZ, 0x7, R118 ;  /* 0x00000007ff767819 */ /* 0x002fc80000011676 */
[----:B------:R-:W-:-:S04]  /*3b10*/  SGXT.U32 R118, R118, 0x2 ;  /* 0x000000027676781a */ /* 0x000fc80000000000 */
[C---:B------:R-:W-:Y:S02]  /*3b20*/  LOP3.LUT R119, R118.reuse, 0x28, RZ, 0xfc, !PT ;  /* 0x0000002876777812 */ /* 0x040fe400078efcff */
[----:B------:R-:W-:Y:S02]  /*3b30*/  LOP3.LUT R118, R118, 0xc, RZ, 0xfc, !PT ;  /* 0x0000000c76767812 */ /* 0x000fe400078efcff */
[----:B------:R-:W-:Y:S02]  /*3b40*/  ISETP.GE.AND P1, PT, R119, UR5, PT ;  /* 0x0000000577007c0c */ /* 0x000fe4000bf26270 */
[----:B------:R-:W-:Y:S01]  /*3b50*/  ISETP.GE.AND P0, PT, R118, UR5, PT ;  /* 0x0000000576007c0c */ /* 0x000fe2000bf06270 */
[----:B------:R-:W-:Y:S01]  /*3b60*/  IMAD.U32 R118, RZ, RZ, UR20 ;  /* 0x00000014ff767e24 */ /* 0x000fe2000f8e00ff */
[----:B------:R-:W-:Y:S02]  /*3b70*/  SEL R115, RZ, 0x4, P1 ;  /* 0x00000004ff737807 */ /* 0x000fe40000800000 */
[----:B------:R-:W-:Y:S01]  /*3b80*/  SEL R114, RZ, 0x4, P0 ;  /* 0x00000004ff727807 */ /* 0x000fe20000000000 */
[----:B------:R-:W-:Y:S01]  /*3b90*/  IMAD.WIDE R118, R118, 0x4, R22 ;  /* 0x0000000476767825 */ /* 0x000fe200078e0216 */
[----:B------:R-:W-:-:S02]  /*3ba0*/  PLOP3.LUT P0, PT, PT, PT, UP0, 0x80, 0x0 ;  /* 0x000000000000781c */ /* 0x000fc40003f0f008 */
[----:B------:R-:W-:Y:S01]  /*3bb0*/  PLOP3.LUT P1, PT, PT, PT, UP0, 0x80, 0x0 ;  /* 0x000000000000781c */ /* 0x000fe20003f2f008 */
[----:B------:R-:W-:Y:S01]  /*3bc0*/  IMAD.U32 R22, RZ, RZ, UR20 ;  /* 0x00000014ff167e24 */ /* 0x000fe2000f8e00ff */
[----:B------:R-:W-:Y:S01]  /*3bd0*/  SEL R114, R114, RZ, P0 ;  /* 0x000000ff72727207 */ /* 0x000fe20000000000 */
[----:B------:R-:W-:Y:S01]  /*3be0*/  IMAD.U32 R23, RZ, RZ, UR20 ;  /* 0x00000014ff177e24 */ /* 0x000fe2000f8e00ff */
[----:B------:R-:W-:Y:S01]  /*3bf0*/  SEL R115, R115, RZ, P1 ;  /* 0x000000ff73737207 */ /* 0x000fe20000800000 */
[----:B------:R-:W-:Y:S01]  /*3c00*/  IMAD.WIDE R26, R22, 0x4, R26 ;  /* 0x00000004161a7825 */ /* 0x000fe200078e021a */
[----:B------:R-:W-:Y:S02]  /*3c10*/  ISETP.NE.U32.AND P1, PT, R114, RZ, PT ;  /* 0x000000ff7200720c */ /* 0x000fe40003f25070 */
[----:B------:R-:W-:Y:S01]  /*3c20*/  ISETP.NE.U32.AND P0, PT, R115, RZ, PT ;  /* 0x000000ff7300720c */ /* 0x000fe20003f05070 */
[----:B------:R-:W-:-:S04]  /*3c30*/  IMAD.WIDE R28, R23, 0x4, R28 ;  /* 0x00000004171c7825 */ /* 0x000fc800078e021c */
[----:B------:R-:W-:Y:S01]  /*3c40*/  IMAD.WIDE R30, R22, 0x4, R30 ;  /* 0x00000004161e7825 */ /* 0x000fe200078e021e */
[----:B------:R-:W-:Y:S03]  /*3c50*/  LDGSTS.E [R117+0x3c000], desc[UR18][R28.64], P3 ;  /* 0x3c0000001c757fae */ /* 0x000fe60009921852 */
[----:B------:R-:W-:-:S04]  /*3c60*/  IMAD.WIDE R32, R23, 0x4, R32 ;  /* 0x0000000417207825 */ /* 0x000fc800078e0220 */
[----:B------:R-:W-:-:S04]  /*3c70*/  IMAD.WIDE R100, R22, 0x4, R100 ;  /* 0x0000000416647825 */ /* 0x000fc800078e0264 */
[----:B------:R-:W-:-:S04]  /*3c80*/  IMAD.WIDE R4, R23, 0x4, R4 ;  /* 0x0000000417047825 */ /* 0x000fc800078e0204 */
[----:B------:R-:W-:Y:S02]  /*3c90*/  IMAD.WIDE R22, R22, 0x4, R6 ;  /* 0x0000000416167825 */ /* 0x000fe400078e0206 */
[----:B------:R-:W1:Y:S02]  /*3ca0*/  S2R R7, SR_TID.X ;  /* 0x0000000000077919 */ /* 0x000e640000002100 */
[----:B------:R-:W-:Y:S02]  /*3cb0*/  IMAD.U32 R114, RZ, RZ, UR20 ;  /* 0x00000014ff727e24 */ /* 0x000fe4000f8e00ff */
[----:B------:R-:W-:Y:S02]  /*3cc0*/  IMAD.U32 R115, RZ, RZ, UR20 ;  /* 0x00000014ff737e24 */ /* 0x000fe4000f8e00ff */
[----:B------:R-:W-:-:S04]  /*3cd0*/  IMAD.WIDE R12, R114, 0x4, R12 ;  /* 0x00000004720c7825 */ /* 0x000fc800078e020c */
[C---:B------:R-:W-:Y:S01]  /*3ce0*/  IMAD.WIDE R14, R115.reuse, 0x4, R14 ;  /* 0x00000004730e7825 */ /* 0x040fe200078e020e */
[----:B------:R-:W-:Y:S03]  /*3cf0*/  LDGSTS.E [R109+0x38000], desc[UR18][R12.64], P2 ;  /* 0x380000000c6d7fae */ /* 0x000fe60009121852 */
[C---:B------:R-:W-:Y:S01]  /*3d00*/  IMAD.WIDE R18, R114.reuse, 0x4, R18 ;  /* 0x0000000472127825 */ /* 0x040fe200078e0212 */
[----:B------:R2:W-:Y:S03]  /*3d10*/  LDGSTS.E [R109+0x3c000], desc[UR18][R30.64], P4 ;  /* 0x3c0000001e6d7fae */ /* 0x0005e6000a121852 */
[----:B------:R-:W-:Y:S01]  /*3d20*/  IMAD.WIDE R20, R115, 0x4, R20 ;  /* 0x0000000473147825 */ /* 0x000fe200078e0214 */
[----:B------:R-:W-:Y:S03]  /*3d30*/  LDGSTS.E [R107+0x38000], desc[UR18][R14.64], P6 ;  /* 0x380000000e6b7fae */ /* 0x000fe6000b121852 */
[----:B------:R-:W-:Y:S01]  /*3d40*/  IMAD.WIDE R114, R114, 0x4, R24 ;  /* 0x0000000472727825 */ /* 0x000fe200078e0218 */
[----:B------:R3:W-:Y:S03]  /*3d50*/  LDGSTS.E [R107+0x3c000], desc[UR18][R32.64], P0 ;  /* 0x3c000000206b7fae */ /* 0x0007e60008121852 */
[----:B------:R-:W-:Y:S01]  /*3d60*/  IMAD.U32 R24, RZ, RZ, UR20 ;  /* 0x00000014ff187e24 */ /* 0x000fe2000f8e00ff */
[----:B--2---:R-:W2:Y:S03]  /*3d70*/  S2R R109, SR_TID.X ;  /* 0x00000000006d7919 */ /* 0x004ea60000002100 */
[----:B------:R-:W-:Y:S01]  /*3d80*/  IMAD.WIDE R8, R24, 0x4, R8 ;  /* 0x0000000418087825 */ /* 0x000fe200078e0208 */
[----:B------:R-:W-:Y:S01]  /*3d90*/  LDGSTS.E [R108+0x38000], desc[UR18][R18.64], P1 ;  /* 0x38000000126c7fae */ /* 0x000fe20008921852 */
[----:B-1----:R-:W-:-:S02]  /*3da0*/  SHF.R.U32.HI R6, RZ, 0x7, R7 ;  /* 0x00000007ff067819 */ /* 0x002fc40000011607 */
[----:B------:R-:W-:Y:S02]  /*3db0*/  PLOP3.LUT P1, PT, PT, PT, UP0, 0x80, 0x0 ;  /* 0x000000000000781c */ /* 0x000fe40003f2f008 */
[----:B---3--:R-:W-:Y:S02]  /*3dc0*/  CS2R R32, SRZ ;  /* 0x0000000000207805 */ /* 0x008fe4000001ff00 */
[----:B------:R-:W-:-:S04]  /*3dd0*/  SGXT.U32 R6, R6, 0x2 ;  /* 0x000000020606781a */ /* 0x000fc80000000000 */
[----:B------:R-:W-:Y:S02]  /*3de0*/  LOP3.LUT R117, R6, 0x2c, RZ, 0xfc, !PT ;  /* 0x0000002c06757812 */ /* 0x000fe400078efcff */
[--C-:B------:R-:W-:Y:S02]  /*3df0*/  SHF.R.U32.HI R6, RZ, 0x7, R7.reuse ;  /* 0x00000007ff067819 */ /* 0x100fe40000011607 */
[----:B------:R-:W-:Y:S02]  /*3e00*/  SHF.R.U32.HI R7, RZ, 0x7, R7 ;  /* 0x00000007ff077819 */ /* 0x000fe40000011607 */
[----:B------:R-:W-:Y:S02]  /*3e10*/  SGXT.U32 R6, R6, 0x2 ;  /* 0x000000020606781a */ /* 0x000fe40000000000 */
[----:B------:R-:W-:Y:S02]  /*3e20*/  ISETP.GE.AND P2, PT, R117, UR5, PT ;  /* 0x0000000575007c0c */ /* 0x000fe4000bf46270 */
[----:B------:R-:W-:-:S02]  /*3e30*/  LOP3.LUT R117, R6, 0x10, RZ, 0xfc, !PT ;  /* 0x0000001006757812 */ /* 0x000fc400078efcff */
[----:B------:R-:W-:Y:S02]  /*3e40*/  LOP3.LUT R6, R6, 0x30, RZ, 0xfc, !PT ;  /* 0x0000003006067812 */ /* 0x000fe400078efcff */
[----:B------:R-:W-:Y:S02]  /*3e50*/  SGXT.U32 R7, R7, 0x2 ;  /* 0x000000020707781a */ /* 0x000fe40000000000 */
[----:B------:R-:W-:Y:S02]  /*3e60*/  ISETP.GE.AND P4, PT, R117, UR5, PT ;  /* 0x0000000575007c0c */ /* 0x000fe4000bf86270 */
[----:B------:R-:W-:Y:S02]  /*3e70*/  ISETP.GE.AND P3, PT, R6, UR5, PT ;  /* 0x0000000506007c0c */ /* 0x000fe4000bf66270 */
[C---:B------:R-:W-:Y:S02]  /*3e80*/  LOP3.LUT R117, R7.reuse, 0x14, RZ, 0xfc, !PT ;  /* 0x0000001407757812 */ /* 0x040fe400078efcff */
[----:B------:R-:W-:-:S02]  /*3e90*/  LOP3.LUT R6, R7, 0x34, RZ, 0xfc, !PT ;  /* 0x0000003407067812 */ /* 0x000fc400078efcff */
[----:B------:R-:W1:Y:S01]  /*3ea0*/  S2R R7, SR_TID.X ;  /* 0x0000000000077919 */ /* 0x000e620000002100 */
[----:B------:R-:W-:Y:S02]  /*3eb0*/  SEL R25, RZ, 0x4, P4 ;  /* 0x00000004ff197807 */ /* 0x000fe40002000000 */
[----:B------:R-:W-:Y:S02]  /*3ec0*/  ISETP.GE.AND P4, PT, R6, UR5, PT ;  /* 0x0000000506007c0c */ /* 0x000fe4000bf86270 */
[----:B------:R-:W-:Y:S02]  /*3ed0*/  SEL R24, RZ, 0x4, P2 ;  /* 0x00000004ff187807 */ /* 0x000fe40001000000 */
[----:B------:R-:W-:Y:S02]  /*3ee0*/  ISETP.GE.AND P2, PT, R117, UR5, PT ;  /* 0x0000000575007c0c */ /* 0x000fe4000bf46270 */
[----:B------:R-:W-:Y:S02]  /*3ef0*/  SEL R28, RZ, 0x4, P3 ;  /* 0x00000004ff1c7807 */ /* 0x000fe40001800000 */
[----:B------:R-:W-:-:S02]  /*3f00*/  PLOP3.LUT P3, PT, PT, PT, UP0, 0x80, 0x0 ;  /* 0x000000000000781c */ /* 0x000fc40003f6f008 */
[----:B------:R-:W-:Y:S02]  /*3f10*/  SEL R25, R25, RZ, P5 ;  /* 0x000000ff19197207 */ /* 0x000fe40002800000 */
[----:B------:R-:W-:Y:S02]  /*3f20*/  SEL R24, R24, RZ, P3 ;  /* 0x000000ff18187207 */ /* 0x000fe40001800000 */
[----:B--2---:R-:W-:Y:S02]  /*3f30*/  LOP3.LUT R109, R109, 0x3f, RZ, 0xc0, !PT ;  /* 0x0000003f6d6d7812 */ /* 0x004fe400078ec0ff */
[----:B------:R-:W-:Y:S02]  /*3f40*/  PLOP3.LUT P5, PT, PT, PT, UP0, 0x80, 0x0 ;  /* 0x000000000000781c */ /* 0x000fe40003faf008 */
[--C-:B-1----:R-:W-:Y:S02]  /*3f50*/  SHF.R.U32.HI R6, RZ, 0x7, R7.reuse ;  /* 0x00000007ff067819 */ /* 0x102fe40000011607 */
[----:B------:R-:W-:-:S02]  /*3f60*/  SHF.R.U32.HI R7, RZ, 0x7, R7 ;  /* 0x00000007ff077819 */ /* 0x000fc40000011607 */
[----:B------:R-:W-:Y:S02]  /*3f70*/  SGXT.U32 R6, R6, 0x2 ;  /* 0x000000020606781a */ /* 0x000fe40000000000 */
[----:B------:R-:W-:Y:S02]  /*3f80*/  SGXT.U32 R7, R7, 0x2 ;  /* 0x000000020707781a */ /* 0x000fe40000000000 */
[----:B------:R-:W-:Y:S02]  /*3f90*/  LOP3.LUT R117, R6, 0x18, RZ, 0xfc, !PT ;  /* 0x0000001806757812 */ /* 0x000fe400078efcff */
[----:B------:R-:W-:Y:S02]  /*3fa0*/  SEL R6, RZ, 0x4, P2 ;  /* 0x00000004ff067807 */ /* 0x000fe40001000000 */
[----:B------:R-:W-:Y:S02]  /*3fb0*/  ISETP.GE.AND P2, PT, R117, UR5, PT ;  /* 0x0000000575007c0c */ /* 0x000fe4000bf46270 */
[----:B------:R-:W-:-:S02]  /*3fc0*/  LOP3.LUT R117, R7, 0x1c, RZ, 0xfc, !PT ;  /* 0x0000001c07757812 */ /* 0x000fc400078efcff */
[----:B------:R-:W-:Y:S02]  /*3fd0*/  SEL R12, RZ, 0x4, P2 ;  /* 0x00000004ff0c7807 */ /* 0x000fe40001000000 */
[----:B------:R-:W-:Y:S02]  /*3fe0*/  ISETP.GE.AND P3, PT, R117, UR5, PT ;  /* 0x0000000575007c0c */ /* 0x000fe4000bf66270 */
[----:B------:R-:W1:Y:S01]  /*3ff0*/  S2R R117, SR_TID.X ;  /* 0x0000000000757919 */ /* 0x000e620000002100 */
[----:B------:R-:W-:Y:S02]  /*4000*/  ISETP.NE.U32.AND P2, PT, R24, RZ, PT ;  /* 0x000000ff1800720c */ /* 0x000fe40003f45070 */
[----:B------:R-:W-:Y:S02]  /*4010*/  LOP3.LUT R13, R7, 0x38, RZ, 0xfc, !PT ;  /* 0x00000038070d7812 */ /* 0x000fe400078efcff */
[----:B------:R-:W-:Y:S02]  /*4020*/  SEL R24, RZ, 0x4, P3 ;  /* 0x00000004ff187807 */ /* 0x000fe40001800000 */
[----:B------:R-:W-:-:S02]  /*4030*/  PLOP3.LUT P3, PT, PT, PT, UP0, 0x80, 0x0 ;  /* 0x000000000000781c */ /* 0x000fc40003f6f008 */
[----:B------:R-:W-:Y:S02]  /*4040*/  SEL R7, RZ, 0x4, P4 ;  /* 0x00000004ff077807 */ /* 0x000fe40002000000 */
[----:B------:R-:W-:Y:S02]  /*4050*/  ISETP.GE.AND P4, PT, R13, UR5, PT ;  /* 0x000000050d007c0c */ /* 0x000fe4000bf86270 */
[----:B------:R-:W-:Y:S01]  /*4060*/  SEL R28, R28, RZ, P3 ;  /* 0x000000ff1c1c7207 */ /* 0x000fe20001800000 */
[----:B------:R-:W-:Y:S01]  /*4070*/  LDGSTS.E [R108+0x3c000], desc[UR18][R100.64], P2 ;  /* 0x3c000000646c7fae */ /* 0x000fe20009121852 */
[----:B------:R-:W-:Y:S02]  /*4080*/  ISETP.NE.U32.AND P3, PT, R25, RZ, PT ;  /* 0x000000ff1900720c */ /* 0x000fe40003f65070 */
[----:B------:R-:W-:Y:S02]  /*4090*/  SEL R13, RZ, 0x4, P4 ;  /* 0x00000004ff0d7807 */ /* 0x000fe40002000000 */
[----:B------:R-:W-:-:S02]  /*40a0*/  ISETP.GE.AND P4, PT, R109, UR5, PT ;  /* 0x000000056d007c0c */ /* 0x000fc4000bf86270 */
[----:B------:R-:W-:Y:S02]  /*40b0*/  SEL R6, R6, RZ, P5 ;  /* 0x000000ff06067207 */ /* 0x000fe40002800000 */
[----:B------:R-:W-:Y:S02]  /*40c0*/  PLOP3.LUT P5, PT, PT, PT, UP0, 0x80, 0x0 ;  /* 0x000000000000781c */ /* 0x000fe40003faf008 */
[----:B------:R-:W-:Y:S02]  /*40d0*/  SEL R25, RZ, 0x4, P4 ;  /* 0x00000004ff197807 */ /* 0x000fe40002000000 */
[----:B------:R-:W-:Y:S01]  /*40e0*/  PLOP3.LUT P2, PT, PT, PT, UP0, 0x80, 0x0 ;  /* 0x000000000000781c */ /* 0x000fe20003f4f008 */
[----:B------:R-:W-:Y:S01]  /*40f0*/  LDGSTS.E [R106+0x38000], desc[UR18][R20.64], P3 ;  /* 0x38000000146a7fae */ /* 0x000fe20009921852 */
[----:B------:R-:W-:Y:S02]  /*4100*/  SEL R25, R25, RZ, P5 ;  /* 0x000000ff19197207 */ /* 0x000fe40002800000 */
[----:B------:R-:W-:Y:S01]  /*4110*/  ISETP.NE.U32.AND P5, PT, R28, RZ, PT ;  /* 0x000000ff1c00720c */ /* 0x000fe20003fa5070 */
[C---:B-1----:R-:W-:Y:S01]  /*4120*/  IMAD.SHL.U32 R29, R117.reuse, 0x1000, RZ ;  /* 0x00001000751d7824 */ /* 0x042fe200078e00ff */
[----:B------:R-:W-:Y:S01]  /*4130*/  PLOP3.LUT P4, PT, PT, PT, UP0, 0x80, 0x0 ;  /* 0x000000000000781c */ /* 0x000fe20003f8f008 */
[----:B------:R-:W-:Y:S01]  /*4140*/  IMAD.SHL.U32 R30, R117, 0x10, RZ ;  /* 0x00000010751e7824 */ /* 0x000fe200078e00ff */
[----:B------:R-:W-:-:S02]  /*4150*/  SHF.R.U32.HI R117, RZ, 0x7, R117 ;  /* 0x00000007ff757819 */ /* 0x000fc40000011675 */
[----:B------:R-:W-:Y:S02]  /*4160*/  SEL R13, R13, RZ, P2 ;  /* 0x000000ff0d0d7207 */ /* 0x000fe40001000000 */
[----:B------:R-:W-:Y:S02]  /*4170*/  SGXT.U32 R117, R117, 0x2 ;  /* 0x000000027575781a */ /* 0x000fe40000000000 */
[----:B------:R-:W-:Y:S02]  /*4180*/  SEL R7, R7, RZ, P4 ;  /* 0x000000ff07077207 */ /* 0x000fe40002000000 */
[----:B------:R-:W-:Y:S01]  /*4190*/  LOP3.LUT R117, R117, 0x3c, RZ, 0xfc, !PT ;  /* 0x0000003c75757812 */ /* 0x000fe200078efcff */
[----:B------:R1:W-:Y:S01]  /*41a0*/  LDGSTS.E [R106+0x3c000], desc[UR18][R4.64], P5 ;  /* 0x3c000000046a7fae */ /* 0x0003e2000a921852 */
[----:B------:R-:W-:Y:S02]  /*41b0*/  ISETP.NE.U32.AND P6, PT, R6, RZ, PT ;  /* 0x000000ff0600720c */ /* 0x000fe40003fc5070 */
[----:B------:R-:W-:-:S02]  /*41c0*/  ISETP.GE.AND P3, PT, R117, UR5, PT ;  /* 0x0000000575007c0c */ /* 0x000fc4000bf66270 */
[----:B------:R-:W-:Y:S02]  /*41d0*/  SEL R12, R12, RZ, P1 ;  /* 0x000000ff0c0c7207 */ /* 0x000fe40000800000 */
[----:B------:R-:W-:Y:S02]  /*41e0*/  PLOP3.LUT P2, PT, PT, PT, UP0, 0x80, 0x0 ;  /* 0x000000000000781c */ /* 0x000fe40003f4f008 */
[----:B------:R-:W-:Y:S01]  /*41f0*/  PLOP3.LUT P1, PT, PT, PT, UP0, 0x80, 0x0 ;  /* 0x000000000000781c */ /* 0x000fe20003f2f008 */
[----:B------:R-:W-:Y:S01]  /*4200*/  UISETP.GE.AND UP0, UPT, UR4, 0x40, UPT ;  /* 0x000000400400788c */ /* 0x000fe2000bf06270 */
[----:B------:R-:W-:Y:S01]  /*4210*/  SEL R6, RZ, 0x4, P3 ;  /* 0x00000004ff067807 */ /* 0x000fe20001800000 */
[----:B-1----:R-:W-:Y:S01]  /*4220*/  IMAD.U32 R4, RZ, RZ, UR20 ;  /* 0x00000014ff047e24 */ /* 0x002fe2000f8e00ff */
[----:B------:R-:W-:Y:S01]  /*4230*/  ISETP.NE.U32.AND P0, PT, R7, RZ, PT ;  /* 0x000000ff0700720c */ /* 0x000fe20003f05070 */
[----:B------:R-:W-:Y:S01]  /*4240*/  LDGSTS.E [R105+0x38000], desc[UR18][R118.64], P6 ;  /* 0x3800000076697fae */ /* 0x000fe2000b121852 */
[----:B------:R-:W-:Y:S01]  /*4250*/  SEL R24, R24, RZ, P2 ;  /* 0x000000ff18187207 */ /* 0x000fe20001000000 */
[----:B------:R-:W-:Y:S01]  /*4260*/  IMAD.WIDE R16, R4, 0x4, R16 ;  /* 0x0000000404107825 */ /* 0x000fe200078e0210 */
[----:B------:R-:W-:-:S02]  /*4270*/  SEL R7, R6, RZ, P1 ;  /* 0x000000ff06077207 */ /* 0x000fc40000800000 */
[----:B------:R-:W-:Y:S01]  /*4280*/  ISETP.NE.U32.AND P3, PT, R12, RZ, PT ;  /* 0x000000ff0c00720c */ /* 0x000fe20003f65070 */
[----:B------:R-:W-:Y:S01]  /*4290*/  IMAD.U32 R6, RZ, RZ, UR16 ;  /* 0x00000010ff067e24 */ /* 0x000fe2000f8e00ff */
[----:B------:R-:W-:Y:S02]  /*42a0*/  ISETP.NE.U32.AND P2, PT, R13, RZ, PT ;  /* 0x000000ff0d00720c */ /* 0x000fe40003f45070 */
[----:B------:R-:W-:Y:S01]  /*42b0*/  ISETP.NE.U32.AND P1, PT, R24, RZ, PT ;  /* 0x000000ff1800720c */ /* 0x000fe20003f25070 */
[C---:B------:R-:W-:Y:S01]  /*42c0*/  IMAD.WIDE R34, R6.reuse, 0x4, R34 ;  /* 0x0000000406227825 */ /* 0x040fe200078e0222 */
[----:B------:R-:W-:Y:S01]  /*42d0*/  ISETP.NE.U32.AND P5, PT, R7, RZ, PT ;  /* 0x000000ff0700720c */ /* 0x000fe20003fa5070 */
[----:B------:R-:W-:Y:S01]  /*42e0*/  LDGSTS.E [R105+0x3c000], desc[UR18][R22.64], P0 ;  /* 0x3c00000016697fae */ /* 0x000fe20008121852 */
[----:B------:R-:W-:Y:S01]  /*42f0*/  ISETP.NE.U32.AND P4, PT, R25, RZ, PT ;  /* 0x000000ff1900720c */ /* 0x000fe20003f85070 */
[----:B------:R-:W-:Y:S01]  /*4300*/  IMAD.WIDE R36, R6, 0x4, R36 ;  /* 0x0000000406247825 */ /* 0x000fe200078e0224 */
[----:B------:R-:W-:-:S02]  /*4310*/  PLOP3.LUT P0, PT, PT, PT, UP0, 0x40, 0x0 ;  /* 0x000000000000781c */ /* 0x000fc40003f0e808 */
[----:B------:R-:W-:Y:S02]  /*4320*/  CS2R R24, SRZ ;  /* 0x0000000000187805 */ /* 0x000fe4000001ff00 */
[----:B------:R-:W-:Y:S01]  /*4330*/  LOP3.LUT R29, R29, 0x6000, RZ, 0xc0, !PT ;  /* 0x000060001d1d7812 */ /* 0x000fe200078ec0ff */
[----:B------:R-:W-:Y:S01]  /*4340*/  LDGSTS.E [R10+0x38000], desc[UR18][R114.64], P3 ;  /* 0x38000000720a7fae */ /* 0x000fe20009921852 */
[C---:B------:R-:W-:Y:S02]  /*4350*/  IMAD.WIDE R38, R6.reuse, 0x4, R38 ;  /* 0x0000000406267825 */ /* 0x040fe400078e0226 */
[----:B------:R-:W-:Y:S01]  /*4360*/  LOP3.LUT R109, R29, 0xff0, R30, 0xf8, !PT ;  /* 0x00000ff01d6d7812 */ /* 0x000fe200078ef81e */
[----:B------:R-:W-:Y:S01]  /*4370*/  LDGSTS.E [R10+0x3c000], desc[UR18][R8.64], P2 ;  /* 0x3c000000080a7fae */ /* 0x000fe20009121852 */
[C---:B------:R-:W-:Y:S01]  /*4380*/  IMAD.WIDE R40, R6.reuse, 0x4, R40 ;  /* 0x0000000406287825 */ /* 0x040fe200078e0228 */
[----:B------:R-:W-:Y:S02]  /*4390*/  CS2R R28, SRZ ;  /* 0x00000000001c7805 */ /* 0x000fe4000001ff00 */
[----:B------:R-:W-:Y:S01]  /*43a0*/  CS2R R30, SRZ ;  /* 0x00000000001e7805 */ /* 0x000fe2000001ff00 */
[----:B------:R1:W-:Y:S01]  /*43b0*/  LDGSTS.E [R11+0x38000], desc[UR18][R26.64], P1 ;  /* 0x380000001a0b7fae */ /* 0x0003e20008921852 */
[----:B------:R-:W-:-:S03]  /*43c0*/  IMAD.WIDE R42, R6, 0x4, R42 ;  /* 0x00000004062a7825 */ /* 0x000fc600078e022a */
[----:B------:R-:W-:Y:S01]  /*43d0*/  LDGSTS.E [R11+0x3c000], desc[UR18][R16.64], P5 ;  /* 0x3c000000100b7fae */ /* 0x000fe2000a921852 */
[----:B------:R-:W-:-:S03]  /*43e0*/  IMAD.WIDE R44, R6, 0x4, R44 ;  /* 0x00000004062c7825 */ /* 0x000fc600078e022c */
[----:B------:R-:W0:Y:S01]  /*43f0*/  LDGDEPBAR ;  /* 0x00000000000079af */ /* 0x000e220000000000 */
[----:B------:R-:W-:-:S03]  /*4400*/  IMAD.WIDE R46, R6, 0x4, R46 ;  /* 0x00000004062e7825 */ /* 0x000fc600078e022e */
[----:B------:R2:W-:Y:S01]  /*4410*/  LDGSTS.E [R110+0x10000], desc[UR18][R34.64], P4 ;  /* 0x10000000226e7fae */ /* 0x0005e2000a121852 */
[C---:B------:R-:W-:Y:S01]  /*4420*/  IMAD.WIDE R48, R6.reuse, 0x4, R48 ;  /* 0x0000000406307825 */ /* 0x040fe200078e0230 */
[----:B-1----:R-:W-:Y:S02]  /*4430*/  CS2R R26, SRZ ;  /* 0x00000000001a7805 */ /* 0x002fe4000001ff00 */
[----:B------:R1:W-:Y:S01]  /*4440*/  LDGSTS.E [R110+0x10400], desc[UR18][R36.64], P4 ;  /* 0x10400000246e7fae */ /* 0x0003e2000a121852 */
[----:B------:R-:W-:-:S03]  /*4450*/  IMAD.WIDE R50, R6, 0x4, R50 ;  /* 0x0000000406327825 */ /* 0x000fc600078e0232 */
[----:B------:R3:W-:Y:S01]  /*4460*/  LDGSTS.E [R110+0x10800], desc[UR18][R38.64], P4 ;  /* 0x10800000266e7fae */ /* 0x0007e2000a121852 */
[----:B------:R-:W-:-:S03]  /*4470*/  IMAD.WIDE R52, R6, 0x4, R52 ;  /* 0x0000000406347825 */ /* 0x000fc600078e0234 */
[----:B------:R4:W-:Y:S01]  /*4480*/  LDGSTS.E [R110+0x10c00], desc[UR18][R40.64], P4 ;  /* 0x10c00000286e7fae */ /* 0x0009e2000a121852 */
[C---:B------:R-:W-:Y:S01]  /*4490*/  IMAD.WIDE R54, R6.reuse, 0x4, R54 ;  /* 0x0000000406367825 */ /* 0x040fe200078e0236 */
[----:B--2---:R-:W-:Y:S02]  /*44a0*/  CS2R R34, SRZ ;  /* 0x0000000000227805 */ /* 0x004fe4000001ff00 */
[----:B------:R2:W-:Y:S01]  /*44b0*/  LDGSTS.E [R110+0x11000], desc[UR18][R42.64], P4 ;  /* 0x110000002a6e7fae */ /* 0x0005e2000a121852 */
[C---:B------:R-:W-:Y:S01]  /*44c0*/  IMAD.WIDE R56, R6.reuse, 0x4, R56 ;  /* 0x0000000406387825 */ /* 0x040fe200078e0238 */
[----:B-1----:R-:W-:Y:S02]  /*44d0*/  CS2R R36, SRZ ;  /* 0x0000000000247805 */ /* 0x002fe4000001ff00 */
[----:B------:R1:W-:Y:S01]  /*44e0*/  LDGSTS.E [R110+0x11400], desc[UR18][R44.64], P4 ;  /* 0x114000002c6e7fae */ /* 0x0003e2000a121852 */
[----:B------:R-:W-:Y:S01]  /*44f0*/  IMAD.WIDE R58, R6, 0x4, R58 ;  /* 0x00000004063a7825 */ /* 0x000fe200078e023a */
[----:B---3--:R-:W-:-:S02]  /*4500*/  CS2R R38, SRZ ;  /* 0x0000000000267805 */ /* 0x008fc4000001ff00 */
[----:B------:R3:W-:Y:S01]  /*4510*/  LDGSTS.E [R110+0x11800], desc[UR18][R46.64], P4 ;  /* 0x118000002e6e7fae */ /* 0x0007e2000a121852 */
[C---:B------:R-:W-:Y:S01]  /*4520*/  IMAD.WIDE R60, R6.reuse, 0x4, R60 ;  /* 0x00000004063c7825 */ /* 0x040fe200078e023c */
[----:B----4-:R-:W-:Y:S02]  /*4530*/  CS2R R40, SRZ ;  /* 0x0000000000287805 */ /* 0x010fe4000001ff00 */
[----:B------:R4:W-:Y:S01]  /*4540*/  LDGSTS.E [R110+0x11c00], desc[UR18][R48.64], P4 ;  /* 0x11c00000306e7fae */ /* 0x0009e2000a121852 */
[C---:B------:R-:W-:Y:S01]  /*4550*/  IMAD.WIDE R62, R6.reuse, 0x4, R62 ;  /* 0x00000004063e7825 */ /* 0x040fe200078e023e */
[----:B--2---:R-:W-:Y:S02]  /*4560*/  CS2R R42, SRZ ;  /* 0x00000000002a7805 */ /* 0x004fe4000001ff00 */
[----:B------:R2:W-:Y:S01]  /*4570*/  LDGSTS.E [R110+0x12000], desc[UR18][R50.64], P4 ;  /* 0x12000000326e7fae */ /* 0x0005e2000a121852 */
[----:B------:R-:W-:Y:S01]  /*4580*/  IMAD.WIDE R64, R6, 0x4, R64 ;  /* 0x0000000406407825 */ /* 0x000fe200078e0240 */
[----:B-1----:R-:W-:-:S02]  /*4590*/  CS2R R44, SRZ ;  /* 0x00000000002c7805 */ /* 0x002fc4000001ff00 */
[----:B------:R1:W-:Y:S01]  /*45a0*/  LDGSTS.E [R110+0x12400], desc[UR18][R52.64], P4 ;  /* 0x12400000346e7fae */ /* 0x0003e2000a121852 */
[C---:B------:R-:W-:Y:S01]  /*45b0*/  IMAD.WIDE R66, R6.reuse, 0x4, R66 ;  /* 0x0000000406427825 */ /* 0x040fe200078e0242 */
[----:B---3--:R-:W-:Y:S02]  /*45c0*/  CS2R R46, SRZ ;  /* 0x00000000002e7805 */ /* 0x008fe4000001ff00 */
[----:B------:R3:W-:Y:S01]  /*45d0*/  LDGSTS.E [R110+0x12800], desc[UR18][R54.64], P4 ;  /* 0x12800000366e7fae */ /* 0x0007e2000a121852 */
[C---:B------:R-:W-:Y:S01]  /*45e0*/  IMAD.WIDE R68, R6.reuse, 0x4, R68 ;  /* 0x0000000406447825 */ /* 0x040fe200078e0244 */
[----:B----4-:R-:W-:Y:S02]  /*45f0*/  CS2R R48, SRZ ;  /* 0x0000000000307805 */ /* 0x010fe4000001ff00 */
[----:B------:R4:W-:Y:S01]  /*4600*/  LDGSTS.E [R110+0x12c00], desc[UR18][R56.64], P4 ;  /* 0x12c00000386e7fae */ /* 0x0009e2000a121852 */
[----:B------:R-:W-:Y:S01]  /*4610*/  IMAD.WIDE R70, R6, 0x4, R70 ;  /* 0x0000000406467825 */ /* 0x000fe200078e0246 */
[----:B--2---:R-:W-:-:S02]  /*4620*/  CS2R R50, SRZ ;  /* 0x0000000000327805 */ /* 0x004fc4000001ff00 */
[----:B------:R2:W-:Y:S01]  /*4630*/  LDGSTS.E [R110+0x13000], desc[UR18][R58.64], P4 ;  /* 0x130000003a6e7fae */ /* 0x0005e2000a121852 */
[C---:B------:R-:W-:Y:S01]  /*4640*/  IMAD.WIDE R72, R6.reuse, 0x4, R72 ;  /* 0x0000000406487825 */ /* 0x040fe200078e0248 */
[----:B-1----:R-:W-:Y:S02]  /*4650*/  CS2R R52, SRZ ;  /* 0x0000000000347805 */ /* 0x002fe4000001ff00 */
[----:B------:R1:W-:Y:S01]  /*4660*/  LDGSTS.E [R110+0x13400], desc[UR18][R60.64], P4 ;  /* 0x134000003c6e7fae */ /* 0x0003e2000a121852 */
[C---:B------:R-:W-:Y:S01]  /*4670*/  IMAD.WIDE R74, R6.reuse, 0x4, R74 ;  /* 0x00000004064a7825 */ /* 0x040fe200078e024a */
[----:B---3--:R-:W-:Y:S02]  /*4680*/  CS2R R54, SRZ ;  /* 0x0000000000367805 */ /* 0x008fe4000001ff00 */
[----:B------:R3:W-:Y:S01]  /*4690*/  LDGSTS.E [R110+0x13800], desc[UR18][R62.64], P4 ;  /* 0x138000003e6e7fae */ /* 0x0007e2000a121852 */
[----:B------:R-:W-:Y:S01]  /*46a0*/  IMAD.WIDE R76, R6, 0x4, R76 ;  /* 0x00000004064c7825 */ /* 0x000fe200078e024c */
[----:B----4-:R-:W-:-:S02]  /*46b0*/  CS2R R56, SRZ ;  /* 0x0000000000387805 */ /* 0x010fc4000001ff00 */
        /* <DEDUP_REMOVED lines=28> */
[----:B------:R-:W-:Y:S01]  /*4880*/  IMAD.WIDE R6, R6, 0x4, R98 ;  /* 0x0000000406067825 */ /* 0x000fe200078e0262 */
[----:B-1----:R-:W-:Y:S02]  /*4890*/  CS2R R76, SRZ ;  /* 0x00000000004c7805 */ /* 0x002fe4000001ff00 */
[----:B------:R1:W-:Y:S01]  /*48a0*/  LDGSTS.E [R110+0x16400], desc[UR18][R84.64], P4 ;  /* 0x16400000546e7fae */ /* 0x0003e2000a121852 */
[----:B---3--:R-:W-:-:S03]  /*48b0*/  CS2R R78, SRZ ;  /* 0x00000000004e7805 */ /* 0x008fc6000001ff00 */
[----:B------:R3:W-:Y:S01]  /*48c0*/  LDGSTS.E [R110+0x16800], desc[UR18][R86.64], P4 ;  /* 0x16800000566e7fae */ /* 0x0007e2000a121852 */
[----:B----4-:R-:W-:-:S03]  /*48d0*/  CS2R R80, SRZ ;  /* 0x0000000000507805 */ /* 0x010fc6000001ff00 */
[----:B------:R-:W-:Y:S01]  /*48e0*/  LDGSTS.E [R110+0x16c00], desc[UR18][R88.64], P4 ;  /* 0x16c00000586e7fae */ /* 0x000fe2000a121852 */
[----:B--2---:R-:W-:-:S03]  /*48f0*/  CS2R R82, SRZ ;  /* 0x0000000000527805 */ /* 0x004fc6000001ff00 */
[----:B------:R-:W-:Y:S01]  /*4900*/  LDGSTS.E [R110+0x17000], desc[UR18][R90.64], P4 ;  /* 0x170000005a6e7fae */ /* 0x000fe2000a121852 */
[----:B-1----:R-:W-:-:S03]  /*4910*/  CS2R R84, SRZ ;  /* 0x0000000000547805 */ /* 0x002fc6000001ff00 */
[----:B------:R1:W-:Y:S01]  /*4920*/  LDGSTS.E [R110+0x17400], desc[UR18][R92.64], P4 ;  /* 0x174000005c6e7fae */ /* 0x0003e2000a121852 */
[----:B---3--:R-:W-:-:S03]  /*4930*/  CS2R R86, SRZ ;  /* 0x0000000000567805 */ /* 0x008fc6000001ff00 */
[----:B------:R2:W-:Y:S04]  /*4940*/  LDGSTS.E [R110+0x17800], desc[UR18][R96.64], P4 ;  /* 0x17800000606e7fae */ /* 0x0005e8000a121852 */
[----:B------:R2:W-:Y:S01]  /*4950*/  LDGSTS.E [R110+0x17c00], desc[UR18][R6.64], P4 ;  /* 0x17c00000066e7fae */ /* 0x0005e2000a121852 */
[----:B-1----:R-:W1:Y:S03]  /*4960*/  S2R R93, SR_TID.X ;  /* 0x00000000005d7919 */ /* 0x002e660000002100 */
[----:B------:R-:W0:Y:S01]  /*4970*/  LDGDEPBAR ;  /* 0x00000000000079af */ /* 0x000e220000000000 */
[----:B------:R-:W-:Y:S05]  /*4980*/  @P0 BRA `(.L_x_0) ;  /* 0x00000034005c0947 */ /* 0x000fea0003800000 */
[----:B------:R-:W3:Y:S04]  /*4990*/  LDL.LU R109, [R1+0x64] ;  /* 0x00006400016d7983 */ /* 0x000ee80000300800 */
[----:B------:R-:W4:Y:S01]  /*49a0*/  LDL.LU R117, [R1+0x68] ;  /* 0x0000680001757983 */ /* 0x000f220000300800 */
[----:B------:R-:W-:Y:S01]  /*49b0*/  IMAD.U32 R91, RZ, RZ, UR20 ;  /* 0x00000014ff5b7e24 */ /* 0x000fe2000f8e00ff */
[----:B------:R-:W-:Y:S01]  /*49c0*/  SHF.R.S32.HI R5, RZ, 0x1f, R102 ;  /* 0x0000001fff057819 */ /* 0x000fe20000011466 */
[----:B------:R-:W-:Y:S01]  /*49d0*/  USHF.R.S32.HI UR15, URZ, 0x1f, UR20 ;  /* 0x0000001f3f0f7899 */ /* 0x000fe20008011414 */
[----:B------:R-:W-:Y:S01]  /*49e0*/  STL [R1+0xf0], R95 ;  /* 0x0000f05f01007387 */ /* 0x000fe20000100800 */
[----:B--2---:R-:W-:Y:S02]  /*49f0*/  SHF.R.S32.HI R7, RZ, 0x1f, R104 ;  /* 0x0000001fff077819 */ /* 0x004fe40000011468 */
[----:B------:R-:W-:Y:S01]  /*4a00*/  SHF.R.S32.HI R6, RZ, 0x1f, R111 ;  /* 0x0000001fff067819 */ /* 0x000fe2000001146f */
[----:B------:R-:W-:Y:S04]  /*4a10*/  STL [R1+0xec], R94 ;  /* 0x0000ec5e01007387 */ /* 0x000fe80000100800 */
[----:B------:R-:W-:Y:S04]  /*4a20*/  STL [R1+0xe8], R3 ;  /* 0x0000e80301007387 */ /* 0x000fe80000100800 */
[----:B------:R2:W-:Y:S04]  /*4a30*/  STL [R1+0xe4], R2 ;  /* 0x0000e40201007387 */ /* 0x0005e80000100800 */
[----:B-----5:R1:W-:Y:S01]  /*4a40*/  STL [R1+0xe0], R0 ;  /* 0x0000e00001007387 */ /* 0x0203e20000100800 */
[----:B--2---:R-:W-:-:S02]  /*4a50*/  SHF.L.U64.HI R2, R102, 0x2, R5 ;  /* 0x0000000266027819 */ /* 0x004fc40000010205 */
[----:B------:R-:W-:Y:S02]  /*4a60*/  SHF.R.S32.HI R5, RZ, 0x1f, R112 ;  /* 0x0000001fff057819 */ /* 0x000fe40000011470 */
[----:B---3--:R-:W-:-:S04]  /*4a70*/  SHF.R.S32.HI R4, RZ, 0x1f, R109 ;  /* 0x0000001fff047819 */ /* 0x008fc8000001146d */
[----:B------:R-:W-:Y:S02]  /*4a80*/  SHF.L.U64.HI R90, R109, 0x2, R4 ;  /* 0x000000026d5a7819 */ /* 0x000fe40000010204 */
[----:B------:R-:W-:Y:S02]  /*4a90*/  SHF.R.S32.HI R4, RZ, 0x1f, R103 ;  /* 0x0000001fff047819 */ /* 0x000fe40000011467 */
[----:B----4-:R-:W-:Y:S02]  /*4aa0*/  LEA R91, P0, R91, R117, 0x3 ;  /* 0x000000755b5b7211 */ /* 0x010fe400078018ff */
[----:B-1----:R-:W-:Y:S02]  /*4ab0*/  SHF.L.U64.HI R0, R103, 0x2, R4 ;  /* 0x0000000267007819 */ /* 0x002fe40000010204 */
[----:B------:R-:W-:Y:S01]  /*4ac0*/  SHF.R.S32.HI R4, RZ, 0x1f, R113 ;  /* 0x0000001fff047819 */ /* 0x000fe20000011471 */
[----:B------:R-:W-:Y:S04]  /*4ad0*/  STL [R1+0xf4], R91 ;  /* 0x0000f45b01007387 */ /* 0x000fe80000100800 */
[----:B------:R1:W-:Y:S04]  /*4ae0*/  STL [R1+0x7c], R2 ;  /* 0x00007c0201007387 */ /* 0x0003e80000100800 */
[----:B------:R2:W-:Y:S01]  /*4af0*/  STL [R1+0x78], R0 ;  /* 0x0000780001007387 */ /* 0x0005e20000100800 */
[----:B-1----:R-:W-:-:S02]  /*4b00*/  SHF.L.U64.HI R2, R104, 0x2, R7 ;  /* 0x0000000268027819 */ /* 0x002fc40000010207 */
[----:B------:R-:W-:Y:S02]  /*4b10*/  SHF.R.S32.HI R7, RZ, 0x1f, R116 ;  /* 0x0000001fff077819 */ /* 0x000fe40000011474 */
[----:B--2---:R-:W-:Y:S01]  /*4b20*/  SHF.L.U64.HI R0, R111, 0x2, R6 ;  /* 0x000000026f007819 */ /* 0x004fe20000010206 */
[----:B------:R1:W-:Y:S04]  /*4b30*/  STL [R1+0x74], R2 ;  /* 0x0000740201007387 */ /* 0x0003e80000100800 */
[----:B------:R2:W-:Y:S01]  /*4b40*/  STL [R1+0x70], R0 ;  /* 0x0000700001007387 */ /* 0x0005e20000100800 */
[----:B-1----:R-:W-:Y:S02]  /*4b50*/  SHF.L.U64.HI R2, R113, 0x2, R4 ;  /* 0x0000000271027819 */ /* 0x002fe40000010204 */
[----:B--2---:R-:W-:-:S05]  /*4b60*/  SHF.L.U64.HI R0, R112, 0x2, R5 ;  /* 0x0000000270007819 */ /* 0x004fca0000010205 */
[----:B------:R1:W-:Y:S04]  /*4b70*/  STL [R1+0x6c], R0 ;  /* 0x00006c0001007387 */ /* 0x0003e80000100800 */
[----:B------:R-:W2:Y:S01]  /*4b80*/  LDL.LU R100, [R1] ;  /* 0x0000000001647983 */ /* 0x000ea20000300800 */
[----:B-1----:R-:W-:-:S03]  /*4b90*/  SHF.L.U64.HI R0, R116, 0x2, R7 ;  /* 0x0000000274007819 */ /* 0x002fc60000010207 */
[----:B------:R-:W-:Y:S04]  /*4ba0*/  STL [R1+0x68], R2 ;  /* 0x0000680201007387 */ /* 0x000fe80000100800 */
[----:B------:R-:W3:Y:S04]  /*4bb0*/  LDL.LU R15, [R1+0x4] ;  /* 0x00000400010f7983 */ /* 0x000ee80000300800 */
[----:B------:R-:W-:Y:S04]  /*4bc0*/  STL [R1+0x64], R0 ;  /* 0x0000640001007387 */ /* 0x000fe80000100800 */
[----:B------:R-:W4:Y:S01]  /*4bd0*/  LDL.LU R117, [R1+0x8] ;  /* 0x0000080001757983 */ /* 0x000f220000300800 */
[----:B------:R-:W-:Y:S01]  /*4be0*/  IMAD.U32 R8, RZ, RZ, UR20 ;  /* 0x00000014ff087e24 */ /* 0x000fe2000f8e00ff */
[----:B------:R-:W-:Y:S01]  /*4bf0*/  USHF.R.S32.HI UR6, URZ, 0x1f, UR16 ;  /* 0x0000001f3f067899 */ /* 0x000fe20008011410 */
[----:B------:R-:W-:Y:S01]  /*4c00*/  IMAD.U32 R7, RZ, RZ, UR15 ;  /* 0x0000000fff077e24 */ /* 0x000fe2000f8e00ff */
[----:B------:R-:W-:Y:S01]  /*4c10*/  USHF.L.U32 UR5, UR16, 0x3, URZ ;  /* 0x0000000310057899 */ /* 0x000fe2000800063f */
[----:B------:R-:W3:Y:S01]  /*4c20*/  LDL.LU R106, [R1+0xc] ;  /* 0x00000c00016a7983 */ /* 0x000ee20000300800 */
[----:B------:R-:W-:Y:S01]  /*4c30*/  SHF.R.S32.HI R5, RZ, 0x1f, R120 ;  /* 0x0000001fff057819 */ /* 0x000fe20000011478 */
[----:B------:R-:W-:Y:S01]  /*4c40*/  USHF.L.U64.HI UR8, UR16, 0x3, UR6 ;  /* 0x0000000310087899 */ /* 0x000fe20008010206 */
[----:B------:R-:W-:Y:S01]  /*4c50*/  LEA.HI.X R90, R8, R90, R7, 0x3, P0 ;  /* 0x0000005a085a7211 */ /* 0x000fe200000f1c07 */
[----:B------:R-:W3:Y:S01]  /*4c60*/  LDL.LU R108, [R1+0x10] ;  /* 0x00001000016c7983 */ /* 0x000ee20000300800 */
[----:B------:R-:W-:-:S02]  /*4c70*/  SHF.R.S32.HI R9, RZ, 0x1f, R124 ;  /* 0x0000001fff097819 */ /* 0x000fc4000001147c */
[----:B------:R-:W-:Y:S01]  /*4c80*/  LEA R7, P3, R124, UR5, 0x2 ;  /* 0x000000057c077c11 */ /* 0x000fe2000f8610ff */
[----:B------:R-:W3:Y:S01]  /*4c90*/  LDL.LU R101, [R1+0x14] ;  /* 0x0000140001657983 */ /* 0x000ee20000300800 */
[----:B------:R-:W-:-:S03]  /*4ca0*/  SHF.L.U64.HI R4, R120, 0x2, R5 ;  /* 0x0000000278047819 */ /* 0x000fc60000010205 */
[----:B------:R-:W3:Y:S01]  /*4cb0*/  LDL.LU R107, [R1+0x18] ;  /* 0x00001800016b7983 */ /* 0x000ee20000300800 */
[----:B------:R-:W-:-:S03]  /*4cc0*/  LEA.HI.X R16, R124, UR8, R9, 0x2, P3 ;  /* 0x000000087c107c11 */ /* 0x000fc600098f1409 */
[----:B------:R-:W3:Y:S04]  /*4cd0*/  LDL.LU R97, [R1+0x1c] ;  /* 0x00001c0001617983 */ /* 0x000ee80000300800 */
[----:B------:R-:W3:Y:S04]  /*4ce0*/  LDL.LU R114, [R1+0x20] ;  /* 0x0000200001727983 */ /* 0x000ee80000300800 */
[----:B------:R-:W3:Y:S04]  /*4cf0*/  LDL.LU R115, [R1+0x24] ;  /* 0x0000240001737983 */ /* 0x000ee80000300800 */
[----:B------:R-:W3:Y:S04]  /*4d00*/  LDL.LU R109, [R1+0x28] ;  /* 0x00002800016d7983 */ /* 0x000ee80000300800 */
[----:B------:R-:W-:Y:S04]  /*4d10*/  STL [R1+0xf8], R93 ;  /* 0x0000f85d01007387 */ /* 0x000fe80000100800 */
[----:B------:R1:W-:Y:S04]  /*4d20*/  STL [R1+0xfc], R4 ;  /* 0x0000fc0401007387 */ /* 0x0003e80000100800 */
[----:B------:R-:W3:Y:S04]  /*4d30*/  LDL.LU R92, [R1+0x2c] ;  /* 0x00002c00015c7983 */ /* 0x000ee80000300800 */
[----:B------:R-:W3:Y:S04]  /*4d40*/  LDL.LU R118, [R1+0x30] ;  /* 0x0000300001767983 */ /* 0x000ee80000300800 */
[----:B------:R-:W3:Y:S01]  /*4d50*/  LDL.LU R119, [R1+0x34] ;  /* 0x0000340001777983 */ /* 0x000ee20000300800 */
[----:B------:R-:W-:-:S02]  /*4d60*/  SHF.R.U32.HI R6, RZ, 0x5, R93 ;  /* 0x00000005ff067819 */ /* 0x000fc4000001165d */
[----:B----4-:R-:W-:Y:S02]  /*4d70*/  SHF.R.S32.HI R21, RZ, 0x1f, R117 ;  /* 0x0000001fff157819 */ /* 0x010fe40000011475 */
[----:B------:R-:W-:-:S04]  /*4d80*/  LEA R13, P3, R117, UR5, 0x2 ;  /* 0x00000005750d7c11 */ /* 0x000fc8000f8610ff */
[----:B------:R-:W-:Y:S02]  /*4d90*/  LEA.HI.X R21, R117, UR8, R21, 0x2, P3 ;  /* 0x0000000875157c11 */ /* 0x000fe400098f1415 */
[----:B------:R-:W4:Y:S04]  /*4da0*/  LDL.LU R117, [R1+0x38] ;  /* 0x0000380001757983 */ /* 0x000f280000300800 */
[----:B-1----:R-:W4:Y:S04]  /*4db0*/  LDL.LU R4, [R1+0x3c] ;  /* 0x00003c0001047983 */ /* 0x002f280000300800 */
[----:B------:R-:W4:Y:S01]  /*4dc0*/  LDL.LU R93, [R1+0x80] ;  /* 0x00008000015d7983 */ /* 0x000f220000300800 */
[----:B------:R-:W-:-:S02]  /*4dd0*/  R2UR UR21, R6 ;  /* 0x00000000061572ca */ /* 0x000fc400000e0000 */
[----:B------:R-:W-:Y:S01]  /*4de0*/  SHF.R.S32.HI R10, RZ, 0x1f, R121 ;  /* 0x0000001fff0a7819 */ /* 0x000fe20000011479 */
[----:B------:R-:W4:Y:S01]  /*4df0*/  LDL.LU R91, [R1+0x84] ;  /* 0x00008400015b7983 */ /* 0x000f220000300800 */
[----:B------:R-:W-:Y:S02]  /*4e00*/  SHF.R.S32.HI R11, RZ, 0x1f, R122 ;  /* 0x0000001fff0b7819 */ /* 0x000fe4000001147a */
[----:B------:R-:W-:Y:S01]  /*4e10*/  SHF.R.S32.HI R14, RZ, 0x1f, R123 ;  /* 0x0000001fff0e7819 */ /* 0x000fe2000001147b */
[----:B------:R-:W4:Y:S01]  /*4e20*/  LDL.LU R95, [R1+0x88] ;  /* 0x00008800015f7983 */ /* 0x000f220000300800 */
[----:B------:R-:W-:Y:S02]  /*4e30*/  LEA R89, P0, R121, UR5, 0x2 ;  /* 0x0000000579597c11 */ /* 0x000fe4000f8010ff */
[----:B------:R-:W-:Y:S01]  /*4e40*/  LEA R5, P1, R122, UR5, 0x2 ;  /* 0x000000057a057c11 */ /* 0x000fe2000f8210ff */
[----:B------:R-:W4:Y:S01]  /*4e50*/  LDL.LU R94, [R1+0x8c] ;  /* 0x00008c00015e7983 */ /* 0x000f220000300800 */
[----:B------:R-:W-:-:S02]  /*4e60*/  LEA R6, P2, R123, UR5, 0x2 ;  /* 0x000000057b067c11 */ /* 0x000fc4000f8410ff */
[----:B------:R-:W-:Y:S01]  /*4e70*/  LEA.HI.X R10, R121, UR8, R10, 0x2, P0 ;  /* 0x00000008790a7c11 */ /* 0x000fe200080f140a */
[----:B------:R-:W4:Y:S01]  /*4e80*/  LDL.LU R3, [R1+0x90] ;  /* 0x0000900001037983 */ /* 0x000f220000300800 */
[----:B------:R-:W-:Y:S02]  /*4e90*/  LEA.HI.X R12, R122, UR8, R11, 0x2, P1 ;  /* 0x000000087a0c7c11 */ /* 0x000fe400088f140b */
[----:B------:R-:W-:Y:S01]  /*4ea0*/  LEA.HI.X R14, R123, UR8, R14, 0x2, P2 ;  /* 0x000000087b0e7c11 */ /* 0x000fe200090f140e */
[----:B------:R-:W4:Y:S01]  /*4eb0*/  LDL.LU R2, [R1+0x94] ;  /* 0x0000940001027983 */ /* 0x000f220000300800 */
[----:B------:R-:W-:Y:S02]  /*4ec0*/  SHF.R.S32.HI R18, RZ, 0x1f, R125 ;  /* 0x0000001fff127819 */ /* 0x000fe4000001147d */
[----:B--2---:R-:W-:Y:S01]  /*4ed0*/  SHF.R.S32.HI R19, RZ, 0x1f, R100 ;  /* 0x0000001fff137819 */ /* 0x004fe20000011464 */
[----:B------:R-:W2:Y:S01]  /*4ee0*/  LDL.LU R123, [R1+0x98] ;  /* 0x00009800017b7983 */ /* 0x000ea20000300800 */
[----:B---3--:R-:W-:-:S02]  /*4ef0*/  SHF.R.S32.HI R20, RZ, 0x1f, R15 ;  /* 0x0000001fff147819 */ /* 0x008fc4000001140f */
[----:B------:R-:W-:Y:S01]  /*4f00*/  LEA R8, P0, R125, UR5, 0x2 ;  /* 0x000000057d087c11 */ /* 0x000fe2000f8010ff */
[----:B------:R-:W3:Y:S01]  /*4f10*/  LDL.LU R0, [R1+0x9c] ;  /* 0x00009c0001007983 */ /* 0x000ee20000300800 */
[C---:B------:R-:W-:Y:S02]  /*4f20*/  LEA R9, P1, R100.reuse, UR5, 0x2 ;  /* 0x0000000564097c11 */ /* 0x040fe4000f8210ff */
[----:B------:R-:W-:Y:S01]  /*4f30*/  LEA R11, P2, R15, UR5, 0x2 ;  /* 0x000000050f0b7c11 */ /* 0x000fe2000f8410ff */
[----:B------:R-:W3:Y:S01]  /*4f40*/  LDL.LU R96, [R1+0xa0] ;  /* 0x0000a00001607983 */ /* 0x000ee20000300800 */
[----:B------:R-:W-:Y:S02]  /*4f50*/  LEA.HI.X R18, R125, UR8, R18, 0x2, P0 ;  /* 0x000000087d127c11 */ /* 0x000fe400080f1412 */
[----:B------:R-:W-:Y:S02]  /*4f60*/  LEA.HI.X R19, R100, UR8, R19, 0x2, P1 ;  /* 0x0000000864137c11 */ /* 0x000fe400088f1413 */
[----:B------:R-:W-:-:S02]  /*4f70*/  LEA.HI.X R20, R15, UR8, R20, 0x2, P2 ;  /* 0x000000080f147c11 */ /* 0x000fc400090f1414 */
[----:B------:R-:W-:Y:S02]  /*4f80*/  SHF.R.S32.HI R22, RZ, 0x1f, R106 ;  /* 0x0000001fff167819 */ /* 0x000fe4000001146a */
[----:B------:R-:W-:Y:S02]  /*4f90*/  SHF.R.S32.HI R23, RZ, 0x1f, R108 ;  /* 0x0000001fff177819 */ /* 0x000fe4000001146c */
[----:B------:R-:W-:Y:S02]  /*4fa0*/  SHF.R.S32.HI R88, RZ, 0x1f, R101 ;  /* 0x0000001fff587819 */ /* 0x000fe40000011465 */
[----:B------:R-:W-:Y:S02]  /*4fb0*/  SHF.R.S32.HI R99, RZ, 0x1f, R107 ;  /* 0x0000001fff637819 */ /* 0x000fe4000001146b */
[----:B------:R-:W-:Y:S02]  /*4fc0*/  LEA R15, P0, R106, UR5, 0x2 ;  /* 0x000000056a0f7c11 */ /* 0x000fe4000f8010ff */
[----:B------:R-:W-:-:S02]  /*4fd0*/  LEA R17, P1, R108, UR5, 0x2 ;  /* 0x000000056c117c11 */ /* 0x000fc4000f8210ff */
[----:B------:R-:W-:Y:S02]  /*4fe0*/  LEA R98, P2, R101, UR5, 0x2 ;  /* 0x0000000565627c11 */ /* 0x000fe4000f8410ff */
[----:B------:R-:W-:Y:S02]  /*4ff0*/  LEA R100, P3, R107, UR5, 0x2 ;  /* 0x000000056b647c11 */ /* 0x000fe4000f8610ff */
[----:B------:R-:W-:Y:S02]  /*5000*/  LEA.HI.X R22, R106, UR8, R22, 0x2, P0 ;  /* 0x000000086a167c11 */ /* 0x000fe400080f1416 */
        /* <DEDUP_REMOVED lines=12> */
[----:B------:R-:W-:Y:S01]  /*50d0*/  LEA.HI.X R103, R114, UR8, R103, 0x2, P1 ;  /* 0x0000000872677c11 */ /* 0x000fe200088f1467 */
[----:B------:R-:W3:Y:S01]  /*50e0*/  LDL.LU R97, [R1+0xb8] ;  /* 0x0000b80001617983 */ /* 0x000ee20000300800 */
[----:B------:R-:W-:Y:S02]  /*50f0*/  LEA.HI.X R105, R115, UR8, R105, 0x2, P2 ;  /* 0x0000000873697c11 */ /* 0x000fe400090f1469 */
[----:B------:R-:W-:-:S02]  /*5100*/  LEA.HI.X R107, R109, UR8, R107, 0x2, P3 ;  /* 0x000000086d6b7c11 */ /* 0x000fc400098f146b */
[----:B------:R-:W-:Y:S02]  /*5110*/  SHF.R.S32.HI R109, RZ, 0x1f, R92 ;  /* 0x0000001fff6d7819 */ /* 0x000fe4000001145c */
[----:B------:R-:W-:Y:S02]  /*5120*/  SHF.R.S32.HI R111, RZ, 0x1f, R118 ;  /* 0x0000001fff6f7819 */ /* 0x000fe40000011476 */
[----:B------:R-:W-:Y:S02]  /*5130*/  LEA R110, P0, R92, UR5, 0x2 ;  /* 0x000000055c6e7c11 */ /* 0x000fe4000f8010ff */
[----:B------:R-:W-:Y:S02]  /*5140*/  LEA R112, P1, R118, UR5, 0x2 ;  /* 0x0000000576707c11 */ /* 0x000fe4000f8210ff */
[----:B------:R-:W-:Y:S02]  /*5150*/  SHF.R.S32.HI R113, RZ, 0x1f, R119 ;  /* 0x0000001fff717819 */ /* 0x000fe40000011477 */
[----:B------:R-:W-:-:S02]  /*5160*/  LEA R114, P2, R119, UR5, 0x2 ;  /* 0x0000000577727c11 */ /* 0x000fc4000f8410ff */
[----:B------:R-:W-:Y:S02]  /*5170*/  LEA.HI.X R109, R92, UR8, R109, 0x2, P0 ;  /* 0x000000085c6d7c11 */ /* 0x000fe400080f146d */
[----:B------:R-:W-:Y:S01]  /*5180*/  LEA.HI.X R111, R118, UR8, R111, 0x2, P1 ;  /* 0x00000008766f7c11 */ /* 0x000fe200088f146f */
[----:B------:R-:W3:Y:S01]  /*5190*/  LDL.LU R92, [R1+0xbc] ;  /* 0x0000bc00015c7983 */ /* 0x000ee20000300800 */
[----:B------:R-:W-:Y:S02]  /*51a0*/  LEA.HI.X R113, R119, UR8, R113, 0x2, P2 ;  /* 0x0000000877717c11 */ /* 0x000fe400090f1471 */
[----:B----4-:R-:W-:Y:S02]  /*51b0*/  SHF.R.S32.HI R115, RZ, 0x1f, R117 ;  /* 0x0000001fff737819 */ /* 0x010fe40000011475 */
[----:B------:R-:W-:Y:S02]  /*51c0*/  LEA R116, P3, R117, UR5, 0x2 ;  /* 0x0000000575747c11 */ /* 0x000fe4000f8610ff */
[----:B------:R-:W-:-:S02]  /*51d0*/  LEA R118, P0, R4, UR5, 0x2 ;  /* 0x0000000504767c11 */ /* 0x000fc4000f8010ff */
[----:B------:R-:W-:Y:S02]  /*51e0*/  LEA.HI.X R115, R117, UR8, R115, 0x2, P3 ;  /* 0x0000000875737c11 */ /* 0x000fe400098f1473 */
[----:B------:R-:W-:Y:S02]  /*51f0*/  SHF.R.S32.HI R117, RZ, 0x1f, R4 ;  /* 0x0000001fff757819 */ /* 0x000fe40000011404 */
[----:B------:R-:W-:Y:S02]  /*5200*/  SHF.R.S32.HI R119, RZ, 0x1f, R93 ;  /* 0x0000001fff777819 */ /* 0x000fe4000001145d */
[C---:B------:R-:W-:Y:S02]  /*5210*/  LEA R120, P1, R93.reuse, UR5, 0x2 ;  /* 0x000000055d787c11 */ /* 0x040fe4000f8210ff */
[----:B------:R-:W-:Y:S02]  /*5220*/  LEA.HI.X R117, R4, UR8, R117, 0x2, P0 ;  /* 0x0000000804757c11 */ /* 0x000fe400080f1475 */
[----:B------:R1:W5:Y:S01]  /*5230*/  LDL.LU R4, [R1+0xfc] ;  /* 0x0000fc0001047983 */ /* 0x0003620000300800 */
[----:B------:R-:W-:-:S03]  /*5240*/  LEA.HI.X R119, R93, UR8, R119, 0x2, P1 ;  /* 0x000000085d777c11 */ /* 0x000fc600088f1477 */
[----:B------:R-:W4:Y:S01]  /*5250*/  LDL.LU R93, [R1+0xf8] ;  /* 0x0000f800015d7983 */ /* 0x000f220000300800 */
[----:B------:R-:W-:Y:S02]  /*5260*/  SHF.R.S32.HI R121, RZ, 0x1f, R91 ;  /* 0x0000001fff797819 */ /* 0x000fe4000001145b */
[----:B------:R-:W-:Y:S02]  /*5270*/  LEA R122, P2, R91, UR5, 0x2 ;  /* 0x000000055b7a7c11 */ /* 0x000fe4000f8410ff */
[----:B------:R-:W-:Y:S02]  /*5280*/  SHF.R.S32.HI R124, RZ, 0x1f, R95 ;  /* 0x0000001fff7c7819 */ /* 0x000fe4000001145f */
[----:B------:R-:W-:Y:S02]  /*5290*/  LEA R125, P3, R95, UR5, 0x2 ;  /* 0x000000055f7d7c11 */ /* 0x000fe4000f8610ff */
[----:B------:R-:W-:Y:S02]  /*52a0*/  SHF.R.S32.HI R30, RZ, 0x1f, R3 ;  /* 0x0000001fff1e7819 */ /* 0x000fe40000011403 */
[----:B------:R-:W-:-:S02]  /*52b0*/  LEA R38, P1, R3, UR5, 0x2 ;  /* 0x0000000503267c11 */ /* 0x000fc4000f8210ff */
[----:B------:R-:W-:Y:S02]  /*52c0*/  LEA.HI.X R121, R91, UR8, R121, 0x2, P2 ;  /* 0x000000085b797c11 */ /* 0x000fe400090f1479 */
[----:B------:R-:W-:Y:S01]  /*52d0*/  LEA.HI.X R124, R95, UR8, R124, 0x2, P3 ;  /* 0x000000085f7c7c11 */ /* 0x000fe200098f147c */
[----:B------:R-:W4:Y:S01]  /*52e0*/  LDL.LU R91, [R1+0xf4] ;  /* 0x0000f400015b7983 */ /* 0x000f220000300800 */
[----:B------:R-:W-:Y:S02]  /*52f0*/  SHF.R.S32.HI R29, RZ, 0x1f, R2 ;  /* 0x0000001fff1d7819 */ /* 0x000fe40000011402 */
[----:B------:R-:W-:Y:S01]  /*5300*/  LEA R37, P2, R2, UR5, 0x2 ;  /* 0x0000000502257c11 */ /* 0x000fe2000f8410ff */
[----:B------:R1:W5:Y:S01]  /*5310*/  LDL.LU R95, [R1+0xf0] ;  /* 0x0000f000015f7983 */ /* 0x0003620000300800 */
[----:B------:R-:W-:Y:S02]  /*5320*/  LEA.HI.X R30, R3, UR8, R30, 0x2, P1 ;  /* 0x00000008031e7c11 */ /* 0x000fe400088f141e */
[----:B------:R-:W-:-:S02]  /*5330*/  SHF.R.S32.HI R32, RZ, 0x1f, R94 ;  /* 0x0000001fff207819 */ /* 0x000fc4000001145e */
[----:B--2---:R-:W-:Y:S02]  /*5340*/  SHF.R.S32.HI R28, RZ, 0x1f, R123 ;  /* 0x0000001fff1c7819 */ /* 0x004fe4000001147b */
[----:B------:R-:W-:Y:S02]  /*5350*/  LEA R39, P0, R94, UR5, 0x2 ;  /* 0x000000055e277c11 */ /* 0x000fe4000f8010ff */
[----:B------:R-:W-:Y:S02]  /*5360*/  LEA R35, P3, R123, UR5, 0x2 ;  /* 0x000000057b237c11 */ /* 0x000fe4000f8610ff */
[----:B---3--:R-:W-:Y:S02]  /*5370*/  SHF.R.S32.HI R26, RZ, 0x1f, R96 ;  /* 0x0000001fff1a7819 */ /* 0x008fe40000011460 */
[----:B------:R-:W-:Y:S02]  /*5380*/  LEA R34, P1, R96, UR5, 0x2 ;  /* 0x0000000560227c11 */ /* 0x000fe4000f8210ff */
[----:B------:R-:W-:-:S02]  /*5390*/  IADD3 R89, P4, R89, UR22, RZ ;  /* 0x0000001659597c10 */ /* 0x000fc4000ff9e0ff */
[----:B------:R-:W-:Y:S02]  /*53a0*/  LEA.HI.X R29, R2, UR8, R29, 0x2, P2 ;  /* 0x00000008021d7c11 */ /* 0x000fe400090f141d */
[----:B------:R-:W-:Y:S02]  /*53b0*/  LEA.HI.X R32, R94, UR8, R32, 0x2, P0 ;  /* 0x000000085e207c11 */ /* 0x000fe400080f1420 */
[----:B------:R-:W-:Y:S01]  /*53c0*/  LEA.HI.X R28, R123, UR8, R28, 0x2, P3 ;  /* 0x000000087b1c7c11 */ /* 0x000fe200098f141c */
[----:B------:R1:W5:Y:S01]  /*53d0*/  LDL.LU R94, [R1+0xec] ;  /* 0x0000ec00015e7983 */ /* 0x0003620000300800 */
[----:B------:R-:W-:Y:S02]  /*53e0*/  LEA.HI.X R26, R96, UR8, R26, 0x2, P1 ;  /* 0x00000008601a7c11 */ /* 0x000fe400088f141a */
[----:B------:R-:W-:Y:S01]  /*53f0*/  SHF.R.S32.HI R27, RZ, 0x1f, R0 ;  /* 0x0000001fff1b7819 */ /* 0x000fe20000011400 */
[----:B------:R1:W5:Y:S01]  /*5400*/  LDL.LU R3, [R1+0xe8] ;  /* 0x0000e80001037983 */ /* 0x0003620000300800 */
[----:B------:R-:W-:-:S02]  /*5410*/  LEA R36, P0, R0, UR5, 0x2 ;  /* 0x0000000500247c11 */ /* 0x000fc4000f8010ff */
[----:B------:R-:W-:Y:S01]  /*5420*/  IADD3.X R10, R10, UR23, RZ, P4, !PT ;  /* 0x000000170a0a7c10 */ /* 0x000fe2000a7fe4ff */
[----:B------:R1:W5:Y:S01]  /*5430*/  LDL.LU R2, [R1+0xe4] ;  /* 0x0000e40001027983 */ /* 0x0003620000300800 */
[----:B------:R-:W-:Y:S02]  /*5440*/  IADD3 R11, P4, R11, UR22, RZ ;  /* 0x000000160b0b7c10 */ /* 0x000fe4000ff9e0ff */
[----:B------:R-:W-:Y:S02]  /*5450*/  LEA.HI.X R27, R0, UR8, R27, 0x2, P0 ;  /* 0x00000008001b7c11 */ /* 0x000fe400080f141b */
[----:B------:R-:W-:Y:S02]  /*5460*/  IADD3.X R20, R20, UR23, RZ, P4, !PT ;  /* 0x0000001714147c10 */ /* 0x000fe4000a7fe4ff */
[----:B------:R-:W-:Y:S02]  /*5470*/  IADD3 R102, P4, R102, UR22, RZ ;  /* 0x0000001666667c10 */ /* 0x000fe4000ff9e0ff */
[----:B------:R-:W-:-:S02]  /*5480*/  SHF.R.S32.HI R25, RZ, 0x1f, R97 ;  /* 0x0000001fff197819 */ /* 0x000fc40000011461 */
[----:B------:R-:W-:-:S04]  /*5490*/  LEA R33, P2, R97, UR5, 0x2 ;  /* 0x0000000561217c11 */ /* 0x000fc8000f8410ff */
[----:B------:R-:W-:Y:S02]  /*54a0*/  LEA.HI.X R25, R97, UR8, R25, 0x2, P2 ;  /* 0x0000000861197c11 */ /* 0x000fe400090f1419 */
[----:B------:R-:W-:Y:S02]  /*54b0*/  IADD3.X R101, R101, UR23, RZ, P4, !PT ;  /* 0x0000001765657c10 */ /* 0x000fe4000a7fe4ff */
[----:B------:R-:W-:Y:S02]  /*54c0*/  SHF.R.S32.HI R24, RZ, 0x1f, R92 ;  /* 0x0000001fff187819 */ /* 0x000fe4000001145c */
[----:B------:R-:W-:-:S04]  /*54d0*/  LEA R31, P3, R92, UR5, 0x2 ;  /* 0x000000055c1f7c11 */ /* 0x000fc8000f8610ff */
[----:B------:R-:W-:Y:S02]  /*54e0*/  LEA.HI.X R24, R92, UR8, R24, 0x2, P3 ;  /* 0x000000085c187c11 */ /* 0x000fe400098f1418 */
[----:B------:R-:W-:-:S04]  /*54f0*/  IADD3 R114, P4, R114, UR22, RZ ;  /* 0x0000001672727c10 */ /* 0x000fc8000ff9e0ff */
[----:B------:R-:W-:Y:S02]  /*5500*/  IADD3.X R113, R113, UR23, RZ, P4, !PT ;  /* 0x0000001771717c10 */ /* 0x000fe4000a7fe4ff */
[----:B----4-:R-:W-:-:S04]  /*5510*/  SHF.R.U32.HI R93, RZ, 0x7, R93 ;  /* 0x00000007ff5d7819 */ /* 0x010fc8000001165d */
[----:B------:R-:W-:-:S04]  /*5520*/  SGXT.U32 R93, R93, 0x2 ;  /* 0x000000025d5d781a */ /* 0x000fc80000000000 */
[C---:B------:R-:W-:Y:S02]  /*5530*/  LOP3.LUT R96, R93.reuse, 0x3c, RZ, 0xfc, !PT ;  /* 0x0000003c5d607812 */ /* 0x040fe400078efcff */
[C---:B------:R-:W-:Y:S02]  /*5540*/  LOP3.LUT R97, R93.reuse, 0x38, RZ, 0xfc, !PT ;  /* 0x000000385d617812 */ /* 0x040fe400078efcff */
[C---:B------:R-:W-:Y:S01]  /*5550*/  LOP3.LUT R92, R93.reuse, 0x34, RZ, 0xfc, !PT ;  /* 0x000000345d5c7812 */ /* 0x040fe200078efcff */
[----:B------:R-:W-:Y:S01]  /*5560*/  IMAD R0, R96, UR14, RZ ;  /* 0x0000000e60007c24 */ /* 0x000fe2000f8e02ff */
[----:B------:R-:W-:Y:S01]  /*5570*/  LOP3.LUT R93, R93, 0x30, RZ, 0xfc, !PT ;  /* 0x000000305d5d7812 */ /* 0x000fe200078efcff */
[----:B------:R-:W-:Y:S02]  /*5580*/  IMAD R96, R97, UR14, RZ ;  /* 0x0000000e61607c24 */ /* 0x000fe4000f8e02ff */
[----:B------:R-:W-:Y:S01]  /*5590*/  IMAD R92, R92, UR14, RZ ;  /* 0x0000000e5c5c7c24 */ /* 0x000fe2000f8e02ff */
[----:B------:R2:W-:Y:S04]  /*55a0*/  STL [R1+0xa0], R0 ;  /* 0x0000a00001007387 */ /* 0x0005e80000100800 */
[----:B------:R3:W-:Y:S01]  /*55b0*/  STL [R1+0x9c], R96 ;  /* 0x00009c6001007387 */ /* 0x0007e20000100800 */
[----:B--2---:R-:W-:-:S03]  /*55c0*/  IMAD R0, R93, UR14, RZ ;  /* 0x0000000e5d007c24 */ /* 0x004fc6000f8e02ff */
[----:B------:R-:W-:Y:S04]  /*55d0*/  STL [R1+0x98], R92 ;  /* 0x0000985c01007387 */ /* 0x000fe80000100800 */
[----:B------:R2:W-:Y:S04]  /*55e0*/  STL [R1+0x94], R0 ;  /* 0x0000940001007387 */ /* 0x0005e80000100800 */
[----:B------:R-:W4:Y:S04]  /*55f0*/  LDL R123, [R1+0x40] ;  /* 0x00004000017b7983 */ /* 0x000f280000100800 */
[----:B---3--:R-:W3:Y:S01]  /*5600*/  LDL R96, [R1+0x4c] ;  /* 0x00004c0001607983 */ /* 0x008ee20000100800 */
[----:B--2---:R-:W-:-:S05]  /*5610*/  IADD3 R0, P4, R39, UR22, RZ ;  /* 0x0000001627007c10 */ /* 0x004fca000ff9e0ff */
[----:B------:R2:W-:Y:S04]  /*5620*/  STL [R1+0x4], R0 ;  /* 0x0000040001007387 */ /* 0x0005e80000100800 */
[----:B------:R-:W3:Y:S04]  /*5630*/  LDL R97, [R1+0x44] ;  /* 0x0000440001617983 */ /* 0x000ee80000100800 */
[----:B------:R-:W3:Y:S04]  /*5640*/  LDL R92, [R1+0x48] ;  /* 0x00004800015c7983 */ /* 0x000ee80000100800 */
[----:B------:R-:W3:Y:S01]  /*5650*/  LDL R93, [R1+0xb0] ;  /* 0x0000b000015d7983 */ /* 0x000ee20000100800 */
[----:B------:R-:W-:-:S02]  /*5660*/  IADD3 R5, P5, R5, UR22, RZ ;  /* 0x0000001605057c10 */ /* 0x000fc4000ffbe0ff */
[----:B------:R-:W-:Y:S02]  /*5670*/  IADD3 R6, P3, R6, UR22, RZ ;  /* 0x0000001606067c10 */ /* 0x000fe4000ff7e0ff */
[----:B------:R-:W-:Y:S02]  /*5680*/  IADD3.X R12, R12, UR23, RZ, P5, !PT ;  /* 0x000000170c0c7c10 */ /* 0x000fe4000affe4ff */
[----:B------:R-:W-:Y:S02]  /*5690*/  IADD3 R13, P5, R13, UR22, RZ ;  /* 0x000000160d0d7c10 */ /* 0x000fe4000ffbe0ff */
[----:B------:R-:W-:Y:S02]  /*56a0*/  IADD3.X R14, R14, UR23, RZ, P3, !PT ;  /* 0x000000170e0e7c10 */ /* 0x000fe40009ffe4ff */
[----:B------:R-:W-:Y:S02]  /*56b0*/  IADD3.X R21, R21, UR23, RZ, P5, !PT ;  /* 0x0000001715157c10 */ /* 0x000fe4000affe4ff */
[----:B------:R-:W-:-:S02]  /*56c0*/  IADD3 R104, P5, R104, UR22, RZ ;  /* 0x0000001668687c10 */ /* 0x000fc4000ffbe0ff */
[----:B------:R-:W-:Y:S02]  /*56d0*/  IADD3 R15, P3, R15, UR22, RZ ;  /* 0x000000160f0f7c10 */ /* 0x000fe4000ff7e0ff */
[----:B------:R-:W-:Y:S02]  /*56e0*/  IADD3 R7, P2, R7, UR22, RZ ;  /* 0x0000001607077c10 */ /* 0x000fe4000ff5e0ff */
[----:B------:R-:W-:Y:S02]  /*56f0*/  IADD3.X R103, R103, UR23, RZ, P5, !PT ;  /* 0x0000001767677c10 */ /* 0x000fe4000affe4ff */
[----:B------:R-:W-:Y:S02]  /*5700*/  IADD3.X R22, R22, UR23, RZ, P3, !PT ;  /* 0x0000001716167c10 */ /* 0x000fe40009ffe4ff */
[----:B------:R-:W-:Y:S02]  /*5710*/  IADD3 R116, P5, R116, UR22, RZ ;  /* 0x0000001674747c10 */ /* 0x000fe4000ffbe0ff */
[----:B------:R-:W-:-:S02]  /*5720*/  IADD3.X R16, R16, UR23, RZ, P2, !PT ;  /* 0x0000001710107c10 */ /* 0x000fc400097fe4ff */
[----:B------:R-:W-:Y:S02]  /*5730*/  IADD3 R106, P3, R106, UR22, RZ ;  /* 0x000000166a6a7c10 */ /* 0x000fe4000ff7e0ff */
[----:B------:R-:W-:Y:S02]  /*5740*/  IADD3 R17, P2, R17, UR22, RZ ;  /* 0x0000001611117c10 */ /* 0x000fe4000ff5e0ff */
[----:B------:R-:W-:Y:S02]  /*5750*/  IADD3 R8, P1, R8, UR22, RZ ;  /* 0x0000001608087c10 */ /* 0x000fe4000ff3e0ff */
[----:B------:R-:W-:Y:S02]  /*5760*/  IADD3.X R115, R115, UR23, RZ, P5, !PT ;  /* 0x0000001773737c10 */ /* 0x000fe4000affe4ff */
[----:B------:R-:W-:Y:S02]  /*5770*/  IADD3.X R105, R105, UR23, RZ, P3, !PT ;  /* 0x0000001769697c10 */ /* 0x000fe40009ffe4ff */
[----:B--2---:R-:W-:-:S02]  /*5780*/  IADD3 R0, P5, R38, UR22, RZ ;  /* 0x0000001626007c10 */ /* 0x004fc4000ffbe0ff */
[----:B------:R-:W-:Y:S02]  /*5790*/  IADD3.X R23, R23, UR23, RZ, P2, !PT ;  /* 0x0000001717177c10 */ /* 0x000fe400097fe4ff */
[----:B------:R-:W-:Y:S02]  /*57a0*/  IADD3 R118, P3, R118, UR22, RZ ;  /* 0x0000001676767c10 */ /* 0x000fe4000ff7e0ff */
[----:B------:R-:W-:Y:S02]  /*57b0*/  IADD3.X R18, R18, UR23, RZ, P1, !PT ;  /* 0x0000001712127c10 */ /* 0x000fe40008ffe4ff */
[----:B------:R-:W-:Y:S02]  /*57c0*/  IADD3 R108, P2, R108, UR22, RZ ;  /* 0x000000166c6c7c10 */ /* 0x000fe4000ff5e0ff */
[----:B------:R-:W-:Y:S01]  /*57d0*/  IADD3 R98, P1, R98, UR22, RZ ;  /* 0x0000001662627c10 */ /* 0x000fe2000ff3e0ff */
[----:B------:R2:W-:Y:S01]  /*57e0*/  STL [R1+0xc], R0 ;  /* 0x00000c0001007387 */ /* 0x0005e20000100800 */
[----:B------:R-:W-:-:S02]  /*57f0*/  IADD3 R9, P0, R9, UR22, RZ ;  /* 0x0000001609097c10 */ /* 0x000fc4000ff1e0ff */
[----:B------:R-:W-:Y:S02]  /*5800*/  IADD3.X R117, R117, UR23, RZ, P3, !PT ;  /* 0x0000001775757c10 */ /* 0x000fe40009ffe4ff */
[----:B------:R-:W-:Y:S02]  /*5810*/  IADD3.X R107, R107, UR23, RZ, P2, !PT ;  /* 0x000000176b6b7c10 */ /* 0x000fe400097fe4ff */
[----:B------:R-:W-:Y:S02]  /*5820*/  IADD3.X R88, R88, UR23, RZ, P1, !PT ;  /* 0x0000001758587c10 */ /* 0x000fe40008ffe4ff */
[----:B------:R-:W-:Y:S02]  /*5830*/  IADD3 R120, P2, R120, UR22, RZ ;  /* 0x0000001678787c10 */ /* 0x000fe4000ff5e0ff */
[----:B--2---:R-:W-:Y:S02]  /*5840*/  IADD3 R0, P3, R37, UR22, RZ ;  /* 0x0000001625007c10 */ /* 0x004fe4000ff7e0ff */
[----:B------:R-:W-:-:S02]  /*5850*/  IADD3.X R19, R19, UR23, RZ, P0, !PT ;  /* 0x0000001713137c10 */ /* 0x000fc400087fe4ff */
[----:B------:R-:W-:Y:S02]  /*5860*/  IADD3 R110, P1, R110, UR22, RZ ;  /* 0x000000166e6e7c10 */ /* 0x000fe4000ff3e0ff */
[----:B------:R-:W-:Y:S01]  /*5870*/  IADD3 R100, P0, R100, UR22, RZ ;  /* 0x0000001664647c10 */ /* 0x000fe2000ff1e0ff */
[----:B------:R2:W-:Y:S01]  /*5880*/  STL [R1+0x14], R0 ;  /* 0x0000140001007387 */ /* 0x0005e20000100800 */
[----:B------:R-:W-:Y:S02]  /*5890*/  IADD3.X R119, R119, UR23, RZ, P2, !PT ;  /* 0x0000001777777c10 */ /* 0x000fe400097fe4ff */
[----:B------:R-:W-:Y:S02]  /*58a0*/  IADD3.X R109, R109, UR23, RZ, P1, !PT ;  /* 0x000000176d6d7c10 */ /* 0x000fe40008ffe4ff */
[----:B------:R-:W-:Y:S02]  /*58b0*/  IADD3.X R99, R99, UR23, RZ, P0, !PT ;  /* 0x0000001763637c10 */ /* 0x000fe400087fe4ff */
[----:B------:R-:W-:-:S02]  /*58c0*/  IADD3 R122, P1, R122, UR22, RZ ;  /* 0x000000167a7a7c10 */ /* 0x000fc4000ff3e0ff */
[----:B--2---:R-:W-:Y:S02]  /*58d0*/  IADD3 R0, P2, R35, UR22, RZ ;  /* 0x0000001623007c10 */ /* 0x004fe4000ff5e0ff */
[----:B------:R-:W-:Y:S02]  /*58e0*/  IADD3 R112, P0, R112, UR22, RZ ;  /* 0x0000001670707c10 */ /* 0x000fe4000ff1e0ff */
[----:B------:R-:W-:Y:S01]  /*58f0*/  IADD3.X R121, R121, UR23, RZ, P1, !PT ;  /* 0x0000001779797c10 */ /* 0x000fe20008ffe4ff */
[----:B------:R2:W-:Y:S01]  /*5900*/  STL [R1+0x1c], R0 ;  /* 0x00001c0001007387 */ /* 0x0005e20000100800 */
[----:B------:R-:W-:Y:S02]  /*5910*/  IADD3.X R111, R111, UR23, RZ, P0, !PT ;  /* 0x000000176f6f7c10 */ /* 0x000fe400087fe4ff */
[----:B------:R-:W-:Y:S02]  /*5920*/  IADD3 R125, P0, R125, UR22, RZ ;  /* 0x000000167d7d7c10 */ /* 0x000fe4000ff1e0ff */
[----:B--2---:R-:W-:-:S02]  /*5930*/  IADD3 R0, P1, R36, UR22, RZ ;  /* 0x0000001624007c10 */ /* 0x004fc4000ff3e0ff */
[----:B------:R-:W-:-:S03]  /*5940*/  IADD3.X R124, R124, UR23, RZ, P0, !PT ;  /* 0x000000177c7c7c10 */ /* 0x000fc600087fe4ff */
[----:B------:R2:W-:Y:S02]  /*5950*/  STL [R1+0x24], R0 ;  /* 0x0000240001007387 */ /* 0x0005e40000100800 */
[----:B--2---:R-:W-:-:S05]  /*5960*/  IADD3 R0, P0, R34, UR22, RZ ;  /* 0x0000001622007c10 */ /* 0x004fca000ff1e0ff */
[----:B------:R2:W-:Y:S02]  /*5970*/  STL [R1+0x2c], R0 ;  /* 0x00002c0001007387 */ /* 0x0005e40000100800 */
[----:B--2---:R-:W-:-:S05]  /*5980*/  IADD3.X R0, R32, UR23, RZ, P4, !PT ;  /* 0x0000001720007c10 */ /* 0x004fca000a7fe4ff */
[----:B------:R2:W-:Y:S02]  /*5990*/  STL [R1], R0 ;  /* 0x0000000001007387 */ /* 0x0005e40000100800 */
[----:B--2---:R-:W-:-:S05]  /*59a0*/  IADD3 R0, P4, R33, UR22, RZ ;  /* 0x0000001621007c10 */ /* 0x004fca000ff9e0ff */
[----:B------:R2:W-:Y:S02]  /*59b0*/  STL [R1+0x34], R0 ;  /* 0x0000340001007387 */ /* 0x0005e40000100800 */
[----:B--2---:R-:W-:-:S05]  /*59c0*/  IADD3.X R0, R30, UR23, RZ, P5, !PT ;  /* 0x000000171e007c10 */ /* 0x004fca000affe4ff */
[----:B------:R2:W-:Y:S02]  /*59d0*/  STL [R1+0x8], R0 ;  /* 0x0000080001007387 */ /* 0x0005e40000100800 */
[----:B--2---:R-:W-:-:S05]  /*59e0*/  IADD3 R0, P5, R31, UR22, RZ ;  /* 0x000000161f007c10 */ /* 0x004fca000ffbe0ff */
[----:B------:R2:W-:Y:S02]  /*59f0*/  STL [R1+0x3c], R0 ;  /* 0x00003c0001007387 */ /* 0x0005e40000100800 */
[----:B--2---:R-:W-:-:S05]  /*5a00*/  IADD3.X R0, R29, UR23, RZ, P3, !PT ;  /* 0x000000171d007c10 */ /* 0x004fca0009ffe4ff */
        /* <DEDUP_REMOVED lines=10> */
[----:B------:R2:W-:Y:S04]  /*5ab0*/  STL [R1+0x38], R0 ;  /* 0x0000380001007387 */ /* 0x0005e80000100800 */
[----:B--2---:R1:W5:Y:S01]  /*5ac0*/  LDL.LU R0, [R1+0xe0] ;  /* 0x0000e00001007983 */ /* 0x0043620000300800 */
[----:B----4-:R-:W-:Y:S02]  /*5ad0*/  SHF.R.S32.HI R73, RZ, 0x1f, R123 ;  /* 0x0000001fff497819 */ /* 0x010fe4000001147b */
[----:B---3--:R-:W-:Y:S02]  /*5ae0*/  SHF.R.S32.HI R74, RZ, 0x1f, R96 ;  /* 0x0000001fff4a7819 */ /* 0x008fe40000011460 */
[----:B------:R-:W-:Y:S02]  /*5af0*/  SHF.L.U64.HI R123, R123, 0x2, R73 ;  /* 0x000000027b7b7819 */ /* 0x000fe40000010249 */
[----:B------:R-:W-:-:S03]  /*5b00*/  SHF.L.U64.HI R96, R96, 0x2, R74 ;  /* 0x0000000260607819 */ /* 0x000fc6000001024a */
[----:B------:R-:W-:Y:S01]  /*5b10*/  STL [R1+0x80], R123 ;  /* 0x0000807b01007387 */ /* 0x000fe20000100800 */
[----:B------:R-:W-:-:S03]  /*5b20*/  SHF.R.S32.HI R75, RZ, 0x1f, R97 ;  /* 0x0000001fff4b7819 */ /* 0x000fc60000011461 */
[----:B------:R2:W-:Y:S01]  /*5b30*/  STL [R1+0x84], R96 ;  /* 0x0000846001007387 */ /* 0x0005e20000100800 */
[----:B------:R-:W-:Y:S02]  /*5b40*/  SHF.R.S32.HI R76, RZ, 0x1f, R92 ;  /* 0x0000001fff4c7819 */ /* 0x000fe4000001145c */
[----:B------:R-:W-:Y:S02]  /*5b50*/  SHF.L.U64.HI R97, R97, 0x2, R75 ;  /* 0x0000000261617819 */ /* 0x000fe4000001024b */
[----:B------:R-:W-:Y:S02]  /*5b60*/  SHF.R.S32.HI R77, RZ, 0x1f, R93 ;  /* 0x0000001fff4d7819 */ /* 0x000fe4000001145d */
[----:B--2---:R-:W-:Y:S02]  /*5b70*/  SHF.L.U64.HI R96, R92, 0x2, R76 ;  /* 0x000000025c607819 */ /* 0x004fe4000001024c */
[----:B------:R-:W-:Y:S01]  /*5b80*/  SHF.L.U64.HI R92, R93, 0x2, R77 ;  /* 0x000000025d5c7819 */ /* 0x000fe2000001024d */
[----:B------:R1:W-:Y:S04]  /*5b90*/  STL [R1+0x88], R97 ;  /* 0x0000886101007387 */ /* 0x0003e80000100800 */
[----:B------:R1:W-:Y:S04]  /*5ba0*/  STL [R1+0x8c], R96 ;  /* 0x00008c6001007387 */ /* 0x0003e80000100800 */
[----:B------:R1:W-:Y:S01]  /*5bb0*/  STL [R1+0x90], R92 ;  /* 0x0000905c01007387 */ /* 0x0003e20000100800 */
[----:B------:R-:W-:Y:S01]  /*5bc0*/  USHF.R.S32.HI UR5, URZ, 0x1f, UR4 ;  /* 0x0000001f3f057899 */ /* 0x000fe20008011404 */
[----:B------:R-:W-:-:S03]  /*5bd0*/  IADD3 R91, P3, R91, UR10, RZ ;  /* 0x0000000a5b5b7c10 */ /* 0x000fc6000ff7e0ff */
[----:B------:R-:W-:Y:S01]  /*5be0*/  ULEA.HI UR5, UR5, UR4, URZ, 0x6 ;  /* 0x0000000405057291 */ /* 0x000fe2000f8f303f */
[----:B------:R-:W-:Y:S02]  /*5bf0*/  IADD3.X R90, R90, UR11, RZ, P3, !PT ;  /* 0x0000000b5a5a7c10 */ /* 0x000fe40009ffe4ff */
[----:B------:R-:W-:Y:S02]  /*5c00*/  CS2R R24, SRZ ;  /* 0x0000000000187805 */ /* 0x000fe4000001ff00 */
[----:B------:R-:W-:Y:S01]  /*5c10*/  CS2R R26, SRZ ;  /* 0x00000000001a7805 */ /* 0x000fe2000001ff00 */
[----:B------:R-:W-:Y:S01]  /*5c20*/  USHF.R.S32.HI UR17, URZ, 0x6, UR5 ;  /* 0x000000063f117899 */ /* 0x000fe20008011405 */
[----:B------:R-:W-:Y:S02]  /*5c30*/  CS2R R28, SRZ ;  /* 0x00000000001c7805 */ /* 0x000fe4000001ff00 */
[----:B------:R-:W-:Y:S02]  /*5c40*/  CS2R R30, SRZ ;  /* 0x00000000001e7805 */ /* 0x000fe4000001ff00 */
[----:B------:R-:W-:-:S02]  /*5c50*/  CS2R R32, SRZ ;  /* 0x0000000000207805 */ /* 0x000fc4000001ff00 */
[----:B------:R-:W-:Y:S02]  /*5c60*/  CS2R R34, SRZ ;  /* 0x0000000000227805 */ /* 0x000fe4000001ff00 */
[----:B------:R-:W-:Y:S02]  /*5c70*/  CS2R R36, SRZ ;  /* 0x0000000000247805 */ /* 0x000fe4000001ff00 */
[----:B------:R-:W-:Y:S02]  /*5c80*/  CS2R R38, SRZ ;  /* 0x0000000000267805 */ /* 0x000fe4000001ff00 */
        /* <DEDUP_REMOVED lines=23> */
[----:B------:R-:W-:Y:S01]  /*5e00*/  CS2R R86, SRZ ;  /* 0x0000000000567805 */ /* 0x000fe2000001ff00 */
[----:B------:R-:W-:Y:S02]  /*5e10*/  USHF.L.U32 UR22, UR16, 0x2, URZ ;  /* 0x0000000210167899 */ /* 0x000fe4000800063f */
[----:B------:R-:W-:Y:S01]  /*5e20*/  UIADD3 UR12, UR12, -0x80, URZ ;  /* 0xffffff800c0c7890 */ /* 0x000fe2000fffe03f */
[----:B------:R-:W-:Y:S01]  /*5e30*/  UMOV UR13, 0x1 ;  /* 0x00000001000d7882 */ /* 0x000fe20000000000 */
[----:B------:R-:W-:Y:S01]  /*5e40*/  UMOV UR14, 0xffffffff ;  /* 0xffffffff000e7882 */ /* 0x000fe20000000000 */
[----:B------:R-:W-:-:S02]  /*5e50*/  USHF.L.U64.HI UR16, UR16, 0x2, UR6 ;  /* 0x0000000210107899 */ /* 0x000fc40008010206 */
[----:B------:R-:W-:Y:S02]  /*5e60*/  USHF.L.U64.HI UR15, UR20, 0x2, UR15 ;  /* 0x00000002140f7899 */ /* 0x000fe4000801020f */
[----:B------:R-:W-:Y:S01]  /*5e70*/  UIADD3 UR23, UR17, -0x2, URZ ;  /* 0xfffffffe11177890 */ /* 0x000fe2000fffe03f */
[----:B-1----:R-:W-:-:S11]  /*5e80*/  UMOV UR4, URZ ;  /* 0x0000003f00047c82 */ /* 0x002fd60008000000 */
.L_x_1:
[----:B------:R-:W-:Y:S01]  /*5e90*/  UIADD3 UR14, UR14, 0x1, URZ ;  /* 0x000000010e0e7890 */ /* 0x000fe2000fffe03f */
[----:B------:R-:W-:-:S04]  /*5ea0*/  DEPBAR.LE SB0, 0x2 ;  /* 0x000080800000791a */ /* 0x000fc80000000000 */
[----:B------:R-:W-:Y:S01]  /*5eb0*/  BAR.SYNC.DEFER_BLOCKING 0x0 ;  /* 0x0000000000007b1d */ /* 0x000fe20000010000 */
[----:B------:R-:W-:-:S04]  /*5ec0*/  UISETP.GT.AND UP0, UPT, UR14, 0x2, UPT ;  /* 0x000000020e00788c */ /* 0x000fc8000bf04270 */
[----:B------:R-:W-:Y:S02]  /*5ed0*/  USEL UR14, UR14, URZ, !UP0 ;  /* 0x0000003f0e0e7287 */ /* 0x000fe4000c000000 */
[----:B------:R-:W-:Y:S01]  /*5ee0*/  USHF.L.U32 UR6, UR21, 0x7, URZ ;  /* 0x0000000715067899 */ /* 0x000fe2000800063f */
[----:B------:R-:W2:Y:S01]  /*5ef0*/  LDL R93, [R1+0xb0] ;  /* 0x0000b000015d7983 */ /* 0x000ea20000100800 */
[----:B------:R-:W-:Y:S02]  /*5f00*/  ULEA UR5, UR14, UR7, 0xf ;  /* 0x000000070e057291 */ /* 0x000fe4000f8e783f */
[----:B------:R-:W-:Y:S01]  /*5f10*/  ULOP3.LUT UR8, UR6, 0x200, URZ, 0xc0, !UPT ;  /* 0x0000020006087892 */ /* 0x000fe2000f8ec03f */
[----:B------:R-:W3:Y:S01]  /*5f20*/  LDL R96, [R1+0x90] ;  /* 0x0000900001607983 */ /* 0x000ee20000100800 */
[----:B------:R-:W-:Y:S02]  /*5f30*/  ULOP3.LUT UR9, UR6, 0x400, URZ, 0xc0, !UPT ;  /* 0x0000040006097892 */ /* 0x000fe4000f8ec03f */
[----:B------:R-:W-:Y:S01]  /*5f40*/  ULEA UR6, UR14, UR7, 0x10 ;  /* 0x000000070e067291 */ /* 0x000fe2000f8e803f */
[----:B-----5:R-:W-:Y:S01]  /*5f50*/  STL [R1+0xe8], R95 ;  /* 0x0000e85f01007387 */ /* 0x020fe20000100800 */
[----:B------:R-:W-:-:S02]  /*5f60*/  UIADD3 UR5, UR5, 0x30000, URZ ;  /* 0x0003000005057890 */ /* 0x000fc4000fffe03f */
[----:B------:R-:W-:Y:S01]  /*5f70*/  ULEA.HI UR6, UR6, UR9, URZ, 0x1c ;  /* 0x0000000906067291 */ /* 0x000fe2000f8fe03f */
[----:B------:R-:W-:Y:S01]  /*5f80*/  STL [R1+0xe4], R94 ;  /* 0x0000e45e01007387 */ /* 0x000fe20000100800 */
[----:B------:R-:W-:Y:S02]  /*5f90*/  ULEA.HI UR5, UR5, UR8, URZ, 0x1c ;  /* 0x0000000805057291 */ /* 0x000fe4000f8fe03f */
[----:B------:R-:W-:Y:S01]  /*5fa0*/  ULOP3.LUT UR10, UR6, 0x3fff, URZ, 0xc0, !UPT ;  /* 0x00003fff060a7892 */ /* 0x000fe2000f8ec03f */
[----:B------:R-:W-:Y:S01]  /*5fb0*/  WARPGROUP.ARRIVE ;  /* 0x00000000000079c5 */ /* 0x000fe20000000000 */
[----:B------:R-:W-:Y:S01]  /*5fc0*/  ULOP3.LUT UR8, UR5, 0x3fff, URZ, 0xc0, !UPT ;  /* 0x00003fff05087892 */ /* 0x000fe2000f8ec03f */
[----:B------:R1:W-:Y:S01]  /*5fd0*/  STL [R1+0xe0], R0 ;  /* 0x0000e00001007387 */ /* 0x0003e20000100800 */
[----:B------:R-:W-:Y:S01]  /*5fe0*/  UMOV UR11, 0x40000040 ;  /* 0x40000040000b7882 */ /* 0x000fe20000000000 */
[----:B------:R-:W-:Y:S01]  /*5ff0*/  UMOV UR9, 0x40000040 ;  /* 0x4000004000097882 */ /* 0x000fe20000000000 */
[----:B------:R-:W-:Y:S01]  /*6000*/  UMOV UR5, URZ ;  /* 0x0000003f00057c82 */ /* 0x000fe20008000000 */
[----:B------:R-:W-:Y:S01]  /*6010*/  UMOV UR6, URZ ;  /* 0x0000003f00067c82 */ /* 0x000fe20008000000 */
[----:B------:R-:W-:Y:S01]  /*6020*/  UIADD3 UR13, UR13, 0x1, URZ ;  /* 0x000000010d0d7890 */ /* 0x000fe2000fffe03f */
[----:B------:R-:W4:Y:S02]  /*6030*/  LDL R123, [R1+0x48] ;  /* 0x00004800017b7983 */ /* 0x000f240000100800 */
[----:B------:R-:W-:Y:S01]  /*6040*/  HGMMA.64x128x8.F32.TF32 R24, gdesc[UR8], R24 ;  /* 0x05e00000081879f0 */ /* 0x000fe20008702818 */
[----:B------:R-:W-:Y:S01]  /*6050*/  UIADD3 UR10, UP1, UR10, 0x2, URZ ;  /* 0x000000020a0a7890 */ /* 0x000fe2000ff3e03f */
[----:B-1----:R-:W1:Y:S01]  /*6060*/  S2R R0, SR_TID.X ;  /* 0x0000000000007919 */ /* 0x002e620000002100 */
[----:B------:R-:W-:-:S02]  /*6070*/  UIADD3 UR8, UP0, UR8, 0x2, URZ ;  /* 0x0000000208087890 */ /* 0x000fc4000ff1e03f */
[----:B------:R-:W-:Y:S01]  /*6080*/  UIADD3.X UR11, UR6, 0x40000040, URZ, UP1, !UPT ;  /* 0x40000040060b7890 */ /* 0x000fe20008ffe43f */
[----:B------:R-:W4:Y:S01]  /*6090*/  LDL R97, [R1+0x8c] ;  /* 0x00008c0001617983 */ /* 0x000f220000100800 */
[----:B------:R-:W-:Y:S02]  /*60a0*/  UIADD3.X UR9, UR5, 0x40000040, URZ, UP0, !UPT ;  /* 0x4000004005097890 */ /* 0x000fe400087fe43f */
[----:B------:R-:W-:Y:S01]  /*60b0*/  UIADD3.64 UR26, UR10, 0x2, URZ ;  /* 0x000000020a1a7897 */ /* 0x000fe2000fffe03f */
[----:B------:R-:W4:Y:S01]  /*60c0*/  LDL R94, [R1+0xdc] ;  /* 0x0000dc00015e7983 */ /* 0x000f220000100800 */
[----:B------:R-:W-:Y:S02]  /*60d0*/  UIADD3.64 UR24, UR8, 0x2, URZ ;  /* 0x0000000208187897 */ /* 0x000fe4000fffe03f */
[----:B------:R-:W-:Y:S02]  /*60e0*/  UISETP.GE.AND UP1, UPT, UR4, UR23, UPT ;  /* 0x000000170400728c */ /* 0x000fe4000bf26270 */
[----:B------:R-:W-:-:S04]  /*60f0*/  UISETP.GT.AND UP0, UPT, UR13, 0x2, UPT ;  /* 0x000000020d00788c */ /* 0x000fc8000bf04270 */
[----:B------:R-:W-:Y:S01]  /*6100*/  PLOP3.LUT P1, PT, PT, PT, UP1, 0x40, 0x0 ;  /* 0x000000000000781c */ /* 0x000fe20003f2e818 */
[----:B------:R-:W-:-:S04]  /*6110*/  USEL UR13, UR13, URZ, !UP0 ;  /* 0x0000003f0d0d7287 */ /* 0x000fc8000c000000 */
[----:B------:R-:W-:Y:S01]  /*6120*/  ULEA UR5, UR13, UR7, 0xf ;  /* 0x000000070d057291 */ /* 0x000fe2000f8e783f */
[----:B-1----:R-:W-:-:S04]  /*6130*/  SHF.R.U32.HI R95, RZ, 0x7, R0 ;  /* 0x00000007ff5f7819 */ /* 0x002fc80000011600 */
[----:B------:R-:W-:-:S04]  /*6140*/  SGXT.U32 R95, R95, 0x2 ;  /* 0x000000025f5f781a */ /* 0x000fc80000000000 */
[----:B------:R-:W-:-:S04]  /*6150*/  ISETP.GE.AND P0, PT, R95, UR12, PT ;  /* 0x0000000c5f007c0c */ /* 0x000fc8000bf06270 */
[----:B------:R-:W-:-:S04]  /*6160*/  SEL R92, RZ, 0x4, P0 ;  /* 0x00000004ff5c7807 */ /* 0x000fc80000000000 */
[----:B------:R-:W-:-:S04]  /*6170*/  SEL R92, R92, RZ, P1 ;  /* 0x000000ff5c5c7207 */ /* 0x000fc80000800000 */
[----:B------:R-:W-:Y:S01]  /*6180*/  ISETP.NE.U32.AND P0, PT, R92, RZ, PT ;  /* 0x000000ff5c00720c */ /* 0x000fe20003f05070 */
[----:B------:R-:W-:-:S12]  /*6190*/  HGMMA.64x128x8.F32.TF32 R24, gdesc[UR8], R24 ;  /* 0x05e00000081879f0 */ /* 0x000fd80008702818 */
[----:B------:R-:W-:Y:S01]  /*61a0*/  HGMMA.64x128x8.F32.TF32 R24, gdesc[UR24], R24 ;  /* 0x05e00000181879f0 */ /* 0x000fe20008702818 */
[----:B------:R-:W-:Y:S02]  /*61b0*/  UIADD3.64 UR26, UR10, 0x4, URZ ;  /* 0x000000040a1a7897 */ /* 0x000fe4000fffe03f */
[----:B------:R-:W-:Y:S01]  /*61c0*/  UIADD3.64 UR24, UR8, 0x4, URZ ;  /* 0x0000000408187897 */ /* 0x000fe2000fffe03f */
[----:B------:R1:W-:Y:S01]  /*61d0*/  STL [R1+0xec], R2 ;  /* 0x0000ec0201007387 */ /* 0x0003e20000100800 */
[----:B--2---:R-:W-:-:S05]  /*61e0*/  LEA R92, P1, R93, R91, 0x2 ;  /* 0x0000005b5d5c7211 */ /* 0x004fca00078210ff */
[----:B---3--:R-:W-:Y:S02]  /*61f0*/  IMAD.X R93, R90, 0x1, R96, P1 ;  /* 0x000000015a5d7824 */ /* 0x008fe400008e0660 */
[----:B------:R-:W-:Y:S01]  /*6200*/  HGMMA.64x128x8.F32.TF32 R24, gdesc[UR24], R24 ;  /* 0x05e00000181879f0 */ /* 0x000fe20008702818 */
[----:B------:R-:W-:Y:S02]  /*6210*/  UIADD3.64 UR26, UR10, 0x7fe, URZ ;  /* 0x000007fe0a1a7897 */ /* 0x000fe4000fffe03f */
[----:B------:R-:W-:-:S09]  /*6220*/  UIADD3.64 UR24, UR8, 0x3fe, URZ ;  /* 0x000003fe08187897 */ /* 0x000fd2000fffe03f */
[----:B------:R-:W-:Y:S01]  /*6230*/  HGMMA.64x128x8.F32.TF32 R24, gdesc[UR24], R24 ;  /* 0x05e00000181879f0 */ /* 0x000fe20008702818 */
[----:B------:R-:W-:Y:S02]  /*6240*/  UIADD3.64 UR26, UR10, 0x800, URZ ;  /* 0x000008000a1a7897 */ /* 0x000fe4000fffe03f */
[----:B------:R-:W-:-:S09]  /*6250*/  UIADD3.64 UR24, UR8, 0x400, URZ ;  /* 0x0000040008187897 */ /* 0x000fd2000fffe03f */
[----:B------:R-:W-:Y:S01]  /*6260*/  HGMMA.64x128x8.F32.TF32 R24, gdesc[UR24], R24 ;  /* 0x05e00000181879f0 */ /* 0x000fe20008702818 */
[----:B------:R-:W-:Y:S02]  /*6270*/  UIADD3.64 UR26, UR10, 0x802, URZ ;  /* 0x000008020a1a7897 */ /* 0x000fe4000fffe03f */
[----:B------:R-:W-:Y:S02]  /*6280*/  UIADD3.64 UR24, UR8, 0x402, URZ ;  /* 0x0000040208187897 */ /* 0x000fe4000fffe03f */
[----:B------:R-:W-:Y:S02]  /*6290*/  UIADD3.64 UR10, UR10, 0x804, URZ ;  /* 0x000008040a0a7897 */ /* 0x000fe4000fffe03f */
[----:B------:R-:W-:-:S05]  /*62a0*/  UIADD3.64 UR8, UR8, 0x404, URZ ;  /* 0x0000040408087897 */ /* 0x000fca000fffe03f */
[----:B------:R-:W-:-:S12]  /*62b0*/  HGMMA.64x128x8.F32.TF32 R24, gdesc[UR24], R24 ;  /* 0x05e00000181879f0 */ /* 0x000fd80008702818 */
[----:B------:R-:W-:Y:S01]  /*62c0*/  HGMMA.64x128x8.F32.TF32 R24, gdesc[UR8], R24, gsb0 ;  /* 0x05e00000081879f0 */ /* 0x000fe20008002818 */
[----:B------:R-:W-:Y:S02]  /*62d0*/  VIADD R96, R2, UR5 ;  /* 0x0000000502607c36 */ /* 0x000fe40008000000 */
[----:B------:R-:W-:Y:S02]  /*62e0*/  WARPGROUP.DEPBAR.LE gsb0, 0x1 ;  /* 0x00008000000079c5 */ /* 0x000fe40000010100 */
[----:B------:R-:W-:Y:S06]  /*62f0*/  BAR.SYNC.DEFER_BLOCKING 0x0 ;  /* 0x0000000000007b1d */ /* 0x000fec0000010000 */
[----:B------:R-:W-:Y:S01]  /*6300*/  @!PT LDS RZ, [RZ] ;  /* 0x00000000fffff984 */ /* 0x000fe20000000800 */
[----:B------:R-:W-:Y:S01]  /*6310*/  @!PT LDS RZ, [RZ] ;  /* 0x00000000fffff984 */ /* 0x000fe20000000800 */
[----:B------:R-:W-:Y:S01]  /*6320*/  @!PT LDS RZ, [RZ] ;  /* 0x00000000fffff984 */ /* 0x000fe20000000800 */
[----:B------:R2:W-:Y:S04]  /*6330*/  LDGSTS.E [R96+0x30000], desc[UR18][R92.64], P0 ;  /* 0x300000005c607fae */ /* 0x0005e80008121852 */
[----:B------:R-:W3:Y:S01]  /*6340*/  LDL R93, [R1+0x60] ;  /* 0x00006000015d7983 */ /* 0x000ee20000100800 */
[----:B-1----:R-:W1:Y:S01]  /*6350*/  S2R R2, SR_TID.X ;  /* 0x0000000000027919 */ /* 0x002e620000002100 */
[----:B------:R-:W-:-:S02]  /*6360*/  PLOP3.LUT P1, PT, PT, PT, UP1, 0x40, 0x0 ;  /* 0x000000000000781c */ /* 0x000fc40003f2e818 */
[----:B-1----:R-:W-:-:S04]  /*6370*/  SHF.R.U32.HI R2, RZ, 0x7, R2 ;  /* 0x00000007ff027819 */ /* 0x002fc80000011602 */
[----:B------:R-:W-:-:S04]  /*6380*/  SGXT.U32 R2, R2, 0x2 ;  /* 0x000000020202781a */ /* 0x000fc80000000000 */
[----:B--2---:R-:W-:-:S04]  /*6390*/  LOP3.LUT R92, R2, 0x20, RZ, 0xfc, !PT ;  /* 0x00000020025c7812 */ /* 0x004fc800078efcff */
[----:B------:R-:W-:-:S04]  /*63a0*/  ISETP.GE.AND P0, PT, R92, UR12, PT ;  /* 0x0000000c5c007c0c */ /* 0x000fc8000bf06270 */
[----:B------:R-:W-:-:S04]  /*63b0*/  SEL R92, RZ, 0x4, P0 ;  /* 0x00000004ff5c7807 */ /* 0x000fc80000000000 */
[----:B------:R-:W-:-:S04]  /*63c0*/  SEL R92, R92, RZ, P1 ;  /* 0x000000ff5c5c7207 */ /* 0x000fc80000800000 */
[----:B------:R-:W-:Y:S02]  /*63d0*/  ISETP.NE.U32.AND P0, PT, R92, RZ, PT ;  /* 0x000000ff5c00720c */ /* 0x000fe40003f05070 */
[----:B---3--:R-:W-:Y:S02]  /*63e0*/  IADD3 R92, P1, R93, R91, RZ ;  /* 0x0000005b5d5c7210 */ /* 0x008fe40007f3e0ff */
[----:B------:R-:W2:Y:S01]  /*63f0*/  LDL R93, [R1+0x70] ;  /* 0x00007000015d7983 */ /* 0x000ea20000100800 */
[----:B------:R-:W1:Y:S02]  /*6400*/  S2R R2, SR_TID.X ;  /* 0x0000000000027919 */ /* 0x000e640000002100 */
[----:B-1----:R-:W-:-:S04]  /*6410*/  SHF.R.U32.HI R2, RZ, 0x7, R2 ;  /* 0x00000007ff027819 */ /* 0x002fc80000011602 */
[----:B------:R-:W-:-:S04]  /*6420*/  SGXT.U32 R2, R2, 0x2 ;  /* 0x000000020202781a */ /* 0x000fc80000000000 */
[----:B------:R-:W-:Y:S01]  /*6430*/  LOP3.LUT R2, R2, 0x4, RZ, 0xfc, !PT ;  /* 0x0000000402027812 */ /* 0x000fe200078efcff */
[----:B--2---:R-:W-:-:S05]  /*6440*/  IMAD.X R93, R90, 0x1, R93, P1 ;  /* 0x000000015a5d7824 */ /* 0x004fca00008e065d */
[----:B------:R1:W-:Y:S01]  /*6450*/  LDGSTS.E [R96+0x34000], desc[UR18][R92.64], P0 ;  /* 0x340000005c607fae */ /* 0x0003e20008121852 */
[----:B------:R-:W-:Y:S02]  /*6460*/  ISETP.GE.AND P0, PT, R2, UR12, PT ;  /* 0x0000000c02007c0c */ /* 0x000fe4000bf06270 */
[----:B------:R-:W-:Y:S01]  /*6470*/  PLOP3.LUT P1, PT, PT, PT, UP1, 0x40, 0x0 ;  /* 0x000000000000781c */ /* 0x000fe20003f2e818 */
[----:B------:R-:W2:Y:S01]  /*6480*/  LDL R2, [R1+0xd8] ;  /* 0x0000d80001027983 */ /* 0x000ea20000100800 */
[----:B-1----:R-:W-:-:S04]  /*6490*/  SEL R92, RZ, 0x4, P0 ;  /* 0x00000004ff5c7807 */ /* 0x002fc80000000000 */
[----:B------:R-:W-:-:S04]  /*64a0*/  SEL R92, R92, RZ, P1 ;  /* 0x000000ff5c5c7207 */ /* 0x000fc80000800000 */
[----:B------:R-:W-:Y:S02]  /*64b0*/  ISETP.NE.U32.AND P0, PT, R92, RZ, PT ;  /* 0x000000ff5c00720c */ /* 0x000fe40003f05070 */
[----:B----4-:R-:W-:Y:S01]  /*64c0*/  LEA R92, P1, R123, R91, 0x2 ;  /* 0x0000005b7b5c7211 */ /* 0x010fe200078210ff */
[----:B------:R-:W-:Y:S01]  /*64d0*/  VIADD R96, R94, UR5 ;  /* 0x000000055e607c36 */ /* 0x000fe20008000000 */
[----:B------:R-:W1:Y:S03]  /*64e0*/  S2R R123, SR_TID.X ;  /* 0x00000000007b7919 */ /* 0x000e660000002100 */
[----:B------:R-:W-:Y:S01]  /*64f0*/  IMAD.X R93, R90, 0x1, R97, P1 ;  /* 0x000000015a5d7824 */ /* 0x000fe200008e0661 */
[----:B------:R-:W3:Y:S04]  /*6500*/  LDL R94, [R1+0x88] ;  /* 0x00008800015e7983 */ /* 0x000ee80000100800 */
[----:B------:R-:W4:Y:S04]  /*6510*/  LDL R97, [R1+0x44] ;  /* 0x0000440001617983 */ /* 0x000f280000100800 */
[----:B------:R1:W-:Y:S04]  /*6520*/  LDGSTS.E [R96+0x30000], desc[UR18][R92.64], P0 ;  /* 0x300000005c607fae */ /* 0x0003e80008121852 */
[----:B------:R-:W2:Y:S01]  /*6530*/  LDL R93, [R1+0x5c] ;  /* 0x00005c00015d7983 */ /* 0x000ea20000100800 */
[----:B-1----:R-:W-:-:S04]  /*6540*/  SHF.R.U32.HI R123, RZ, 0x7, R123 ;  /* 0x00000007ff7b7819 */ /* 0x002fc8000001167b */
[----:B------:R-:W-:-:S04]  /*6550*/  SGXT.U32 R123, R123, 0x2 ;  /* 0x000000027b7b781a */ /* 0x000fc80000000000 */
[----:B------:R-:W-:-:S04]  /*6560*/  LOP3.LUT R92, R123, 0x24, RZ, 0xfc, !PT ;  /* 0x000000247b5c7812 */ /* 0x000fc800078efcff */
[----:B------:R-:W-:Y:S02]  /*6570*/  ISETP.GE.AND P0, PT, R92, UR12, PT ;  /* 0x0000000c5c007c0c */ /* 0x000fe4000bf06270 */
[----:B------:R-:W-:Y:S02]  /*6580*/  PLOP3.LUT P1, PT, PT, PT, UP1, 0x40, 0x0 ;  /* 0x000000000000781c */ /* 0x000fe40003f2e818 */
[----:B------:R-:W-:-:S04]  /*6590*/  SEL R92, RZ, 0x4, P0 ;  /* 0x00000004ff5c7807 */ /* 0x000fc80000000000 */
[----:B------:R-:W-:-:S04]  /*65a0*/  SEL R92, R92, RZ, P1 ;  /* 0x000000ff5c5c7207 */ /* 0x000fc80000800000 */
[----:B------:R-:W-:Y:S01]  /*65b0*/  ISETP.NE.U32.AND P0, PT, R92, RZ, PT ;  /* 0x000000ff5c00720c */ /* 0x000fe20003f05070 */
[----:B------:R-:W1:Y:S01]  /*65c0*/  S2R R123, SR_TID.X ;  /* 0x00000000007b7919 */ /* 0x000e620000002100 */
[----:B--2---:R-:W-:Y:S02]  /*65d0*/  IADD3 R92, P1, R93, R91, RZ ;  /* 0x0000005b5d5c7210 */ /* 0x004fe40007f3e0ff */
[----:B------:R-:W2:Y:S01]  /*65e0*/  LDL R93, [R1+0x6c] ;  /* 0x00006c00015d7983 */ /* 0x000ea20000100800 */
        /* <DEDUP_REMOVED lines=14> */
[----:B---3--:R-:W-:Y:S01]  /*66d0*/  IMAD.X R93, R90, 0x1, R94, P1 ;  /* 0x000000015a5d7824 */ /* 0x008fe200008e065e */
        /* <DEDUP_REMOVED lines=21> */
[----:B------:R-:W-:Y:S02]  /*6830*/  PLOP3.LUT P1, PT, PT, PT, UP1, 0x40, 0x0 ;  /* 0x000000000000781c */ /* 0x000fe40003f2e818 */
[----:B-1----:R-:W-:-:S04]  /*6840*/  SEL R92, RZ, 0x4, P0 ;  /* 0x00000004ff5c7807 */ /* 0x002fc80000000000 */
[----:B------:R-:W-:-:S04]  /*6850*/  SEL R92, R92, RZ, P1 ;  /* 0x000000ff5c5c7207 */ /* 0x000fc80000800000 */
[----:B------:R-:W-:Y:S02]  /*6860*/  ISETP.NE.U32.AND P0, PT, R92, RZ, PT ;  /* 0x000000ff5c00720c */ /* 0x000fe40003f05070 */
[----:B------:R-:W-:Y:S01]  /*6870*/  LEA R92, P1, R123, R91, 0x2 ;  /* 0x0000005b7b5c7211 */ /* 0x000fe200078210ff */
[----:B----4-:R-:W-:Y:S01]  /*6880*/  VIADD R96, R94, UR5 ;  /* 0x000000055e607c36 */ /* 0x010fe20008000000 */
[----:B------:R-:W1:Y:S03]  /*6890*/  S2R R97, SR_TID.X ;  /* 0x0000000000617919 */ /* 0x000e660000002100 */
[----:B---3--:R-:W-:Y:S01]  /*68a0*/  IMAD.X R93, R90, 0x1, R2, P1 ;  /* 0x000000015a5d7824 */ /* 0x008fe200008e0602 */
[----:B------:R-:W2:Y:S05]  /*68b0*/  LDL R94, [R1+0xd0] ;  /* 0x0000d000015e7983 */ /* 0x000eaa0000100800 */
[----:B------:R3:W-:Y:S04]  /*68c0*/  LDGSTS.E [R96+0x30000], desc[UR18][R92.64], P0 ;  /* 0x300000005c607fae */ /* 0x0007e80008121852 */
[----:B------:R-:W4:Y:S01]  /*68d0*/  LDL R93, [R1+0x54] ;  /* 0x00005400015d7983 */ /* 0x000f220000100800 */
[----:B-1----:R-:W-:-:S04]  /*68e0*/  SHF.R.U32.HI R97, RZ, 0x7, R97 ;  /* 0x00000007ff617819 */ /* 0x002fc80000011661 */
[----:B------:R-:W-:-:S04]  /*68f0*/  SGXT.U32 R97, R97, 0x2 ;  /* 0x000000026161781a */ /* 0x000fc80000000000 */
[----:B------:R-:W-:Y:S02]  /*6900*/  LOP3.LUT R2, R97, 0x2c, RZ, 0xfc, !PT ;  /* 0x0000002c61027812 */ /* 0x000fe400078efcff */
[----:B------:R-:W-:Y:S01]  /*6910*/  PLOP3.LUT P1, PT, PT, PT, UP1, 0x40, 0x0 ;  /* 0x000000000000781c */ /* 0x000fe20003f2e818 */
[----:B------:R-:W2:Y:S01]  /*6920*/  LDL R97, [R1+0x80] ;  /* 0x0000800001617983 */ /* 0x000ea20000100800 */
[----:B------:R-:W-:-:S03]  /*6930*/  ISETP.GE.AND P0, PT, R2, UR12, PT ;  /* 0x0000000c02007c0c */ /* 0x000fc6000bf06270 */
[----:B------:R-:W2:Y:S01]  /*6940*/  LDL R2, [R1+0x40] ;  /* 0x0000400001027983 */ /* 0x000ea20000100800 */
[----:B---3--:R-:W-:-:S04]  /*6950*/  SEL R92, RZ, 0x4, P0 ;  /* 0x00000004ff5c7807 */ /* 0x008fc80000000000 */
[----:B------:R-:W-:-:S04]  /*6960*/  SEL R92, R92, RZ, P1 ;  /* 0x000000ff5c5c7207 */ /* 0x000fc80000800000 */
[----:B------:R-:W-:Y:S02]  /*6970*/  ISETP.NE.U32.AND P0, PT, R92, RZ, PT ;  /* 0x000000ff5c00720c */ /* 0x000fe40003f05070 */
[----:B----4-:R-:W-:Y:S02]  /*6980*/  IADD3 R92, P1, R93, R91, RZ ;  /* 0x0000005b5d5c7210 */ /* 0x010fe40007f3e0ff */
[----:B------:R-:W3:Y:S01]  /*6990*/  LDL R93, [R1+0x64] ;  /* 0x00006400015d7983 */ /* 0x000ee20000100800 */
[----:B------:R-:W1:Y:S02]  /*69a0*/  S2R R123, SR_TID.X ;  /* 0x00000000007b7919 */ /* 0x000e640000002100 */
[----:B-1----:R-:W-:-:S04]  /*69b0*/  SHF.R.U32.HI R123, RZ, 0x7, R123 ;  /* 0x00000007ff7b7819 */ /* 0x002fc8000001167b */
[----:B------:R-:W-:-:S04]  /*69c0*/  SGXT.U32 R123, R123, 0x2 ;  /* 0x000000027b7b781a */ /* 0x000fc80000000000 */
[----:B------:R-:W-:Y:S01]  /*69d0*/  LOP3.LUT R123, R123, 0x10, RZ, 0xfc, !PT ;  /* 0x000000107b7b7812 */ /* 0x000fe200078efcff */
[----:B---3--:R-:W-:-:S05]  /*69e0*/  IMAD.X R93, R90, 0x1, R93, P1 ;  /* 0x000000015a5d7824 */ /* 0x008fca00008e065d */
[----:B------:R1:W-:Y:S04]  /*69f0*/  LDGSTS.E [R96+0x34000], desc[UR18][R92.64], P0 ;  /* 0x340000005c607fae */ /* 0x0003e80008121852 */
[----:B------:R-:W3:Y:S01]  /*6a00*/  LDL R96, [R1+0x94] ;  /* 0x0000940001607983 */ /* 0x000ee20000100800 */
[----:B------:R-:W-:Y:S02]  /*6a10*/  ISETP.GE.AND P0, PT, R123, UR12, PT ;  /* 0x0000000c7b007c0c */ /* 0x000fe4000bf06270 */
[----:B------:R-:W4:Y:S01]  /*6a20*/  S2R R123, SR_TID.X ;  /* 0x00000000007b7919 */ /* 0x000f220000002100 */
[----:B------:R-:W-:Y:S02]  /*6a30*/  PLOP3.LUT P1, PT, PT, PT, UP1, 0x40, 0x0 ;  /* 0x000000000000781c */ /* 0x000fe40003f2e818 */
[----:B-1----:R-:W-:-:S04]  /*6a40*/  SEL R92, RZ, 0x4, P0 ;  /* 0x00000004ff5c7807 */ /* 0x002fc80000000000 */
[----:B------:R-:W-:-:S04]  /*6a50*/  SEL R92, R92, RZ, P1 ;  /* 0x000000ff5c5c7207 */ /* 0x000fc80000800000 */
[----:B------:R-:W-:Y:S02]  /*6a60*/  ISETP.NE.U32.AND P0, PT, R92, RZ, PT ;  /* 0x000000ff5c00720c */ /* 0x000fe40003f05070 */
[----:B--2---:R-:W-:-:S05]  /*6a70*/  LEA R92, P1, R2, R91, 0x2 ;  /* 0x0000005b025c7211 */ /* 0x004fca00078210ff */
[----:B------:R-:W-:Y:S02]  /*6a80*/  IMAD.X R93, R90, 0x1, R97, P1 ;  /* 0x000000015a5d7824 */ /* 0x000fe400008e0661 */
[----:B------:R-:W1:Y:S01]  /*6a90*/  S2R R97, SR_TID.X ;  /* 0x0000000000617919 */ /* 0x000e620000002100 */
[----:B----4-:R-:W-:-:S04]  /*6aa0*/  SHF.R.U32.HI R123, RZ, 0x7, R123 ;  /* 0x00000007ff7b7819 */ /* 0x010fc8000001167b */
[----:B------:R-:W-:-:S04]  /*6ab0*/  SGXT.U32 R123, R123, 0x2 ;  /* 0x000000027b7b781a */ /* 0x000fc80000000000 */
[----:B------:R-:W-:Y:S01]  /*6ac0*/  LOP3.LUT R2, R123, 0x30, RZ, 0xfc, !PT ;  /* 0x000000307b027812 */ /* 0x000fe200078efcff */
[----:B------:R-:W-:-:S05]  /*6ad0*/  VIADD R123, R94, UR5 ;  /* 0x000000055e7b7c36 */ /* 0x000fca0008000000 */
[----:B------:R2:W-:Y:S01]  /*6ae0*/  LDGSTS.E [R123+0x30000], desc[UR18][R92.64], P0 ;  /* 0x300000005c7b7fae */ /* 0x0005e20008121852 */
[----:B------:R-:W-:Y:S02]  /*6af0*/  ISETP.GE.AND P0, PT, R2, UR12, PT ;  /* 0x0000000c02007c0c */ /* 0x000fe4000bf06270 */
[----:B------:R-:W-:Y:S01]  /*6b00*/  PLOP3.LUT P1, PT, PT, PT, UP1, 0x40, 0x0 ;  /* 0x000000000000781c */ /* 0x000fe20003f2e818 */
[----:B------:R-:W4:Y:S01]  /*6b10*/  LDL R2, [R1+0xcc] ;  /* 0x0000cc0001027983 */ /* 0x000f220000100800 */
[----:B--2---:R-:W-:-:S04]  /*6b20*/  SEL R92, RZ, 0x4, P0 ;  /* 0x00000004ff5c7807 */ /* 0x004fc80000000000 */
[----:B------:R-:W-:-:S04]  /*6b30*/  SEL R92, R92, RZ, P1 ;  /* 0x000000ff5c5c7207 */ /* 0x000fc80000800000 */
[----:B------:R-:W-:Y:S01]  /*6b40*/  ISETP.NE.U32.AND P0, PT, R92, RZ, PT ;  /* 0x000000ff5c00720c */ /* 0x000fe20003f05070 */
[----:B------:R-:W-:Y:S02]  /*6b50*/  IMAD.MOV.U32 R92, RZ, RZ, R91 ;  /* 0x000000ffff5c7224 */ /* 0x000fe400078e005b */
[----:B------:R-:W-:Y:S01]  /*6b60*/  IMAD.MOV.U32 R93, RZ, RZ, R90 ;  /* 0x000000ffff5d7224 */ /* 0x000fe200078e005a */
[----:B-1----:R-:W-:Y:S01]  /*6b70*/  SHF.R.U32.HI R94, RZ, 0x7, R97 ;  /* 0x00000007ff5e7819 */ /* 0x002fe20000011661 */
[----:B---3--:R-:W-:-:S08]  /*6b80*/  IMAD.WIDE R96, R96, 0x4, R92 ;  /* 0x0000000460607825 */ /* 0x008fd000078e025c */
[----:B------:R1:W-:Y:S04]  /*6b90*/  LDGSTS.E [R123+0x34000], desc[UR18][R96.64], P0 ;  /* 0x34000000607b7fae */ /* 0x0003e80008121852 */
[----:B------:R-:W2:Y:S04]  /*6ba0*/  LDL R97, [R1+0xac] ;  /* 0x0000ac0001617983 */ /* 0x000ea80000100800 */
[----:B------:R-:W3:Y:S01]  /*6bb0*/  LDL R123, [R1+0x7c] ;  /* 0x00007c00017b7983 */ /* 0x000ee20000100800 */
[----:B------:R-:W-:-:S04]  /*6bc0*/  SGXT.U32 R94, R94, 0x2 ;  /* 0x000000025e5e781a */ /* 0x000fc80000000000 */
[----:B------:R-:W-:-:S04]  /*6bd0*/  LOP3.LUT R94, R94, 0x14, RZ, 0xfc, !PT ;  /* 0x000000145e5e7812 */ /* 0x000fc800078efcff */
[----:B------:R-:W-:Y:S02]  /*6be0*/  ISETP.GE.AND P0, PT, R94, UR12, PT ;  /* 0x0000000c5e007c0c */ /* 0x000fe4000bf06270 */
[----:B------:R-:W-:Y:S02]  /*6bf0*/  PLOP3.LUT P1, PT, PT, PT, UP1, 0x40, 0x0 ;  /* 0x000000000000781c */ /* 0x000fe40003f2e818 */
[----:B-1----:R-:W-:-:S04]  /*6c00*/  SEL R96, RZ, 0x4, P0 ;  /* 0x00000004ff607807 */ /* 0x002fc80000000000 */
[----:B------:R-:W-:-:S04]  /*6c10*/  SEL R96, R96, RZ, P1 ;  /* 0x000000ff60607207 */ /* 0x000fc80000800000 */
[----:B------:R-:W-:Y:S01]  /*6c20*/  ISETP.NE.U32.AND P0, PT, R96, RZ, PT ;  /* 0x000000ff6000720c */ /* 0x000fe20003f05070 */
[----:B------:R-:W1:Y:S01]  /*6c30*/  S2R R94, SR_TID.X ;  /* 0x00000000005e7919 */ /* 0x000e620000002100 */
[----:B--2---:R-:W-:-:S05]  /*6c40*/  IADD3 R96, P1, R97, R91, RZ ;  /* 0x0000005b61607210 */ /* 0x004fca0007f3e0ff */
[----:B---3--:R-:W-:Y:S02]  /*6c50*/  IMAD.X R97, R90, 0x1, R123, P1 ;  /* 0x000000015a617824 */ /* 0x008fe400008e067b */
[----:B----4-:R-:W-:Y:S01]  /*6c60*/  VIADD R123, R2, UR5 ;  /* 0x00000005027b7c36 */ /* 0x010fe20008000000 */
[----:B-1----:R-:W-:Y:S01]  /*6c70*/  SHF.R.U32.HI R94, RZ, 0x7, R94 ;  /* 0x00000007ff5e7819 */ /* 0x002fe2000001165e */
[----:B------:R-:W2:Y:S04]  /*6c80*/  LDL R2, [R1+0xc8] ;  /* 0x0000c80001027983 */ /* 0x000ea80000100800 */
[----:B------:R1:W-:Y:S04]  /*6c90*/  LDGSTS.E [R123+0x30000], desc[UR18][R96.64], P0 ;  /* 0x30000000607b7fae */ /* 0x0003e80008121852 */
[----:B------:R-:W3:Y:S01]  /*6ca0*/  LDL R97, [R1+0x98] ;  /* 0x0000980001617983 */ /* 0x000ee20000100800 */
[----:B------:R-:W-:-:S04]  /*6cb0*/  SGXT.U32 R94, R94, 0x2 ;  /* 0x000000025e5e781a */ /* 0x000fc80000000000 */
[----:B-1----:R-:W-:-:S04]  /*6cc0*/  LOP3.LUT R96, R94, 0x34, RZ, 0xfc, !PT ;  /* 0x000000345e607812 */ /* 0x002fc800078efcff */
[----:B------:R-:W-:Y:S02]  /*6cd0*/  ISETP.GE.AND P0, PT, R96, UR12, PT ;  /* 0x0000000c60007c0c */ /* 0x000fe4000bf06270 */
[----:B------:R-:W-:Y:S02]  /*6ce0*/  PLOP3.LUT P1, PT, PT, PT, UP1, 0x40, 0x0 ;  /* 0x000000000000781c */ /* 0x000fe40003f2e818 */
[----:B------:R-:W-:-:S04]  /*6cf0*/  SEL R96, RZ, 0x4, P0 ;  /* 0x00000004ff607807 */ /* 0x000fc80000000000 */
[----:B------:R-:W-:-:S04]  /*6d00*/  SEL R96, R96, RZ, P1 ;  /* 0x000000ff60607207 */ /* 0x000fc80000800000 */
[----:B------:R-:W-:Y:S01]  /*6d10*/  ISETP.NE.U32.AND P0, PT, R96, RZ, PT ;  /* 0x000000ff6000720c */ /* 0x000fe20003f05070 */
[----:B------:R-:W1:Y:S01]  /*6d20*/  S2R R94, SR_TID.X ;  /* 0x00000000005e7919 */ /* 0x000e620000002100 */
[----:B---3--:R-:W-:-:S11]  /*6d30*/  IMAD.WIDE R96, R97, 0x4, R92 ;  /* 0x0000000461607825 */ /* 0x008fd600078e025c */
[----:B------:R3:W-:Y:S04]  /*6d40*/  LDGSTS.E [R123+0x34000], desc[UR18][R96.64], P0 ;  /* 0x34000000607b7fae */ /* 0x0007e80008121852 */
[----:B------:R-:W4:Y:S04]  /*6d50*/  LDL R97, [R1+0xa8] ;  /* 0x0000a80001617983 */ /* 0x000f280000100800 */
[----:B------:R-:W2:Y:S01]  /*6d60*/  LDL R123, [R1+0x78] ;  /* 0x00007800017b7983 */ /* 0x000ea20000100800 */
[----:B-1----:R-:W-:-:S04]  /*6d70*/  SHF.R.U32.HI R94, RZ, 0x7, R94 ;  /* 0x00000007ff5e7819 */ /* 0x002fc8000001165e */
[----:B------:R-:W-:-:S04]  /*6d80*/  SGXT.U32 R94, R94, 0x2 ;  /* 0x000000025e5e781a */ /* 0x000fc80000000000 */
[----:B------:R-:W-:-:S04]  /*6d90*/  LOP3.LUT R94, R94, 0x18, RZ, 0xfc, !PT ;  /* 0x000000185e5e7812 */ /* 0x000fc800078efcff */
[----:B------:R-:W-:Y:S02]  /*6da0*/  ISETP.GE.AND P0, PT, R94, UR12, PT ;  /* 0x0000000c5e007c0c */ /* 0x000fe4000bf06270 */
[----:B------:R-:W-:Y:S02]  /*6db0*/  PLOP3.LUT P1, PT, PT, PT, UP1, 0x40, 0x0 ;  /* 0x000000000000781c */ /* 0x000fe40003f2e818 */
[----:B---3--:R-:W-:-:S04]  /*6dc0*/  SEL R96, RZ, 0x4, P0 ;  /* 0x00000004ff607807 */ /* 0x008fc80000000000 */
[----:B------:R-:W-:-:S04]  /*6dd0*/  SEL R96, R96, RZ, P1 ;  /* 0x000000ff60607207 */ /* 0x000fc80000800000 */
[----:B------:R-:W-:Y:S01]  /*6de0*/  ISETP.NE.U32.AND P0, PT, R96, RZ, PT ;  /* 0x000000ff6000720c */ /* 0x000fe20003f05070 */
[----:B------:R-:W1:Y:S01]  /*6df0*/  S2R R94, SR_TID.X ;  /* 0x00000000005e7919 */ /* 0x000e620000002100 */
[----:B----4-:R-:W-:-:S05]  /*6e00*/  IADD3 R96, P1, R97, R91, RZ ;  /* 0x0000005b61607210 */ /* 0x010fca0007f3e0ff */
[----:B--2---:R-:W-:Y:S02]  /*6e10*/  IMAD.X R97, R90, 0x1, R123, P1 ;  /* 0x000000015a617824 */ /* 0x004fe400008e067b */
[----:B------:R-:W-:Y:S01]  /*6e20*/  VIADD R123, R2, UR5 ;  /* 0x00000005027b7c36 */ /* 0x000fe20008000000 */
[----:B-1----:R-:W-:Y:S01]  /*6e30*/  SHF.R.U32.HI R94, RZ, 0x7, R94 ;  /* 0x00000007ff5e7819 */ /* 0x002fe2000001165e */
[----:B------:R-:W2:Y:S04]  /*6e40*/  LDL R2, [R1+0x74] ;  /* 0x0000740001027983 */ /* 0x000ea80000100800 */
[----:B------:R1:W-:Y:S04]  /*6e50*/  LDGSTS.E [R123+0x30000], desc[UR18][R96.64], P0 ;  /* 0x30000000607b7fae */ /* 0x0003e80008121852 */
[----:B------:R-:W3:Y:S01]  /*6e60*/  LDL R97, [R1+0x9c] ;  /* 0x00009c0001617983 */ /* 0x000ee20000100800 */
[----:B------:R-:W-:-:S04]  /*6e70*/  SGXT.U32 R94, R94, 0x2 ;  /* 0x000000025e5e781a */ /* 0x000fc80000000000 */
[----:B------:R-:W-:-:S04]  /*6e80*/  LOP3.LUT R94, R94, 0x38, RZ, 0xfc, !PT ;  /* 0x000000385e5e7812 */ /* 0x000fc800078efcff */
[----:B------:R-:W-:Y:S02]  /*6e90*/  ISETP.GE.AND P0, PT, R94, UR12, PT ;  /* 0x0000000c5e007c0c */ /* 0x000fe4000bf06270 */
[----:B------:R-:W-:Y:S01]  /*6ea0*/  PLOP3.LUT P1, PT, PT, PT, UP1, 0x40, 0x0 ;  /* 0x000000000000781c */ /* 0x000fe20003f2e818 */
[----:B------:R-:W4:Y:S01]  /*6eb0*/  LDL R94, [R1+0xc4] ;  /* 0x0000c400015e7983 */ /* 0x000f220000100800 */
[----:B-1----:R-:W-:-:S04]  /*6ec0*/  SEL R96, RZ, 0x4, P0 ;  /* 0x00000004ff607807 */ /* 0x002fc80000000000 */
[----:B------:R-:W-:-:S04]  /*6ed0*/  SEL R96, R96, RZ, P1 ;  /* 0x000000ff60607207 */ /* 0x000fc80000800000 */
[----:B------:R-:W-:Y:S02]  /*6ee0*/  ISETP.NE.U32.AND P0, PT, R96, RZ, PT ;  /* 0x000000ff6000720c */ /* 0x000fe40003f05070 */
[----:B------:R-:W-:-:S04]  /*6ef0*/  SHF.R.U32.HI R0, RZ, 0x7, R0 ;  /* 0x00000007ff007819 */ /* 0x000fc80000011600 */
[----:B------:R-:W-:-:S04]  /*6f00*/  SGXT.U32 R0, R0, 0x2 ;  /* 0x000000020000781a */ /* 0x000fc80000000000 */
[----:B------:R-:W-:Y:S01]  /*6f10*/  LOP3.LUT R0, R0, 0x1c, RZ, 0xfc, !PT ;  /* 0x0000001c00007812 */ /* 0x000fe200078efcff */
[----:B---3--:R-:W-:-:S05]  /*6f20*/  IMAD.WIDE R96, R97, 0x4, R92 ;  /* 0x0000000461607825 */ /* 0x008fca00078e025c */
[----:B------:R1:W-:Y:S04]  /*6f30*/  LDGSTS.E [R123+0x34000], desc[UR18][R96.64], P0 ;  /* 0x34000000607b7fae */ /* 0x0003e80008121852 */
[----:B------:R-:W3:Y:S01]  /*6f40*/  LDL R97, [R1+0xa4] ;  /* 0x0000a40001617983 */ /* 0x000ee20000100800 */
[----:B------:R-:W-:-:S03]  /*6f50*/  ISETP.GE.AND P0, PT, R0, UR12, PT ;  /* 0x0000000c00007c0c */ /* 0x000fc6000bf06270 */
[----:B------:R-:W2:Y:S01]  /*6f60*/  LDL R0, [R1+0xa0] ;  /* 0x0000a00001007983 */ /* 0x000ea20000100800 */
[----:B------:R-:W-:Y:S02]  /*6f70*/  PLOP3.LUT P1, PT, PT, PT, UP1, 0x40, 0x0 ;  /* 0x000000000000781c */ /* 0x000fe40003f2e818 */
[----:B-1----:R-:W-:-:S04]  /*6f80*/  SEL R96, RZ, 0x4, P0 ;  /* 0x00000004ff607807 */ /* 0x002fc80000000000 */
[----:B------:R-:W-:-:S04]  /*6f90*/  SEL R96, R96, RZ, P1 ;  /* 0x000000ff60607207 */ /* 0x000fc80000800000 */
[----:B------:R-:W-:Y:S01]  /*6fa0*/  ISETP.NE.U32.AND P0, PT, R96, RZ, PT ;  /* 0x000000ff6000720c */ /* 0x000fe20003f05070 */
[----:B----4-:R-:W-:Y:S01]  /*6fb0*/  VIADD R123, R94, UR5 ;  /* 0x000000055e7b7c36 */ /* 0x010fe20008000000 */
[----:B------:R1:W-:Y:S01]  /*6fc0*/  STL [R1+0xf0], R90 ;  /* 0x0000f05a01007387 */ /* 0x0003e20000100800 */
[----:B---3--:R-:W-:-:S05]  /*6fd0*/  IADD3 R96, P1, R97, R91, RZ ;  /* 0x0000005b61607210 */ /* 0x008fca0007f3e0ff */
[----:B--2---:R-:W-:Y:S01]  /*6fe0*/  IMAD.X R97, R90, 0x1, R2, P1 ;  /* 0x000000015a617824 */ /* 0x004fe200008e0602 */
[----:B------:R-:W-:Y:S01]  /*6ff0*/  LOP3.LUT R2, R95, 0x3c, RZ, 0xfc, !PT ;  /* 0x0000003c5f027812 */ /* 0x000fe200078efcff */
[----:B------:R-:W-:Y:S01]  /*7000*/  IMAD.WIDE R92, R0, 0x4, R92 ;  /* 0x00000004005c7825 */ /* 0x000fe200078e025c */
[----:B-1----:R-:W2:Y:S04]  /*7010*/  LDL.LU R90, [R1+0x3c] ;  /* 0x00003c00015a7983 */ /* 0x002ea80000300800 */
[----:B------:R1:W-:Y:S01]  /*7020*/  LDGSTS.E [R123+0x30000], desc[UR18][R96.64], P0 ;  /* 0x30000000607b7fae */ /* 0x0003e20008121852 */
[----:B------:R-:W-:Y:S02]  /*7030*/  ISETP.GE.AND P0, PT, R2, UR12, PT ;  /* 0x0000000c02007c0c */ /* 0x000fe4000bf06270 */
[----:B------:R-:W-:Y:S01]  /*7040*/  PLOP3.LUT P1, PT, PT, PT, UP1, 0x40, 0x0 ;  /* 0x000000000000781c */ /* 0x000fe20003f2e818 */
[----:B------:R-:W3:Y:S04]  /*7050*/  LDL R2, [R1+0x50] ;  /* 0x0000500001027983 */ /* 0x000ee80000100800 */
[----:B------:R-:W4:Y:S01]  /*7060*/  LDL.LU R0, [R1+0x28] ;  /* 0x0000280001007983 */ /* 0x000f220000300800 */
[----:B-1----:R-:W-:-:S04]  /*7070*/  SEL R96, RZ, 0x4, P0 ;  /* 0x00000004ff607807 */ /* 0x002fc80000000000 */
[----:B------:R-:W-:-:S04]  /*7080*/  SEL R96, R96, RZ, P1 ;  /* 0x000000ff60607207 */ /* 0x000fc80000800000 */
[----:B------:R-:W-:-:S13]  /*7090*/  ISETP.NE.U32.AND P0, PT, R96, RZ, PT ;  /* 0x000000ff6000720c */ /* 0x000fda0003f05070 */
[----:B------:R1:W-:Y:S01]  /*70a0*/  LDGSTS.E [R123+0x34000], desc[UR18][R92.64], P0 ;  /* 0x340000005c7b7fae */ /* 0x0003e20008121852 */
[----:B------:R-:W1:Y:S01]  /*70b0*/  S2R R95, SR_TID.X ;  /* 0x00000000005f7919 */ /* 0x000e620000002100 */
[----:B------:R-:W-:Y:S01]  /*70c0*/  PLOP3.LUT P1, PT, PT, PT, UP1, 0x40, 0x0 ;  /* 0x000000000000781c */ /* 0x000fe20003f2e818 */
[----:B------:R-:W-:Y:S01]  /*70d0*/  ULEA UR5, UR13, UR7, 0x10 ;  /* 0x000000070d057291 */ /* 0x000fe2000f8e803f */
[----:B------:R-:W0:Y:S04]  /*70e0*/  LDGDEPBAR ;  /* 0x00000000000079af */ /* 0x000e280000000000 */
[----:B------:R-:W4:Y:S04]  /*70f0*/  LDL.LU R123, [R1+0x30] ;  /* 0x00003000017b7983 */ /* 0x000f280000300800 */
[----:B------:R-:W4:Y:S01]  /*7100*/  LDL.LU R93, [R1+0x38] ;  /* 0x00003800015d7983 */ /* 0x000f220000300800 */
[----:B-1----:R-:W-:-:S03]  /*7110*/  LOP3.LUT R94, R95, 0x3f, RZ, 0xc0, !PT ;  /* 0x0000003f5f5e7812 */ /* 0x002fc600078ec0ff */
[----:B------:R-:W4:Y:S01]  /*7120*/  LDL.LU R95, [R1+0x18] ;  /* 0x00001800015f7983 */ /* 0x000f220000300800 */
[----:B------:R-:W-:-:S03]  /*7130*/  ISETP.GE.AND P0, PT, R94, UR12, PT ;  /* 0x0000000c5e007c0c */ /* 0x000fc6000bf06270 */
[----:B------:R-:W4:Y:S01]  /*7140*/  LDL.LU R94, [R1+0x20] ;  /* 0x00002000015e7983 */ /* 0x000f220000300800 */
[----:B------:R-:W-:-:S04]  /*7150*/  SEL R92, RZ, 0x4, P0 ;  /* 0x00000004ff5c7807 */ /* 0x000fc80000000000 */
[----:B------:R-:W-:-:S04]  /*7160*/  SEL R92, R92, RZ, P1 ;  /* 0x000000ff5c5c7207 */ /* 0x000fc80000800000 */
[----:B------:R-:W-:Y:S02]  /*7170*/  ISETP.NE.U32.AND P0, PT, R92, RZ, PT ;  /* 0x000000ff5c00720c */ /* 0x000fe40003f05070 */
[----:B--2---:R-:W-:Y:S01]  /*7180*/  IADD3 R96, P1, R3, R90, RZ ;  /* 0x0000005a03607210 */ /* 0x004fe20007f3e0ff */
[----:B------:R1:W-:Y:S01]  /*7190*/  STL [R1+0xfc], R90 ;  /* 0x0000fc5a01007387 */ /* 0x0003e20000100800 */
[----:B---3--:R-:W-:-:S03]  /*71a0*/  VIADD R92, R2, UR5 ;  /* 0x00000005025c7c36 */ /* 0x008fc60008000000 */
[----:B-1----:R-:W2:Y:S01]  /*71b0*/  LDL.LU R90, [R1+0x24] ;  /* 0x00002400015a7983 */ /* 0x002ea20000300800 */
[----:B----4-:R-:W-:-:S03]  /*71c0*/  IMAD.X R97, R93, 0x1, R4, P1 ;  /* 0x000000015d617824 */ /* 0x010fc600008e0604 */
[----:B------:R1:W-:Y:S04]  /*71d0*/  STL [R1+0xf4], R93 ;  /* 0x0000f45d01007387 */ /* 0x0003e80000100800 */
[----:B------:R3:W-:Y:S04]  /*71e0*/  LDGSTS.E [R92], desc[UR18][R96.64], P0 ;  /* 0x00000000605c7fae */ /* 0x0007e80008121852 */
[----:B-1----:R-:W4:Y:S04]  /*71f0*/  LDL.LU R93, [R1+0x8] ;  /* 0x00000800015d7983 */ /* 0x002f280000300800 */
[----:B------:R-:W4:Y:S04]  /*7200*/  LDL.LU R2, [R1+0x10] ;  /* 0x0000100001027983 */ /* 0x000f280000300800 */
[----:B------:R-:W3:Y:S04]  /*7210*/  LDL R97, [R1+0x34] ;  /* 0x0000340001617983 */ /* 0x000ee80000100800 */
[----:B------:R1:W-:Y:S01]  /*7220*/  STL [R1+0xf8], R123 ;  /* 0x0000f87b01007387 */ /* 0x0003e20000100800 */
[----:B---3--:R-:W-:-:S05]  /*7230*/  IADD3 R96, P1, R3, R97, RZ ;  /* 0x0000006103607210 */ /* 0x008fca0007f3e0ff */
[----:B------:R-:W-:Y:S02]  /*7240*/  IMAD.X R97, R123, 0x1, R4, P1 ;  /* 0x000000017b617824 */ /* 0x000fe400008e0604 */
[----:B-1----:R-:W3:Y:S04]  /*7250*/  LDL.LU R123, [R1] ;  /* 0x00000000017b7983 */ /* 0x002ee80000300800 */
[----:B------:R1:W-:Y:S04]  /*7260*/  LDGSTS.E [R92+0x400], desc[UR18][R96.64], P0 ;  /* 0x00400000605c7fae */ /* 0x0003e80008121852 */
[----:B------:R-:W1:Y:S04]  /*7270*/  LDL R97, [R1+0x2c] ;  /* 0x00002c0001617983 */ /* 0x000e680000100800 */
[----:B------:R2:W-:Y:S01]  /*7280*/  STL [R1+0x100], R0 ;  /* 0x0001000001007387 */ /* 0x0005e20000100800 */
[----:B-1----:R-:W-:-:S05]  /*7290*/  IADD3 R96, P1, R3, R97, RZ ;  /* 0x0000006103607210 */ /* 0x002fca0007f3e0ff */
[----:B------:R-:W-:Y:S02]  /*72a0*/  IMAD.X R97, R0, 0x1, R4, P1 ;  /* 0x0000000100617824 */ /* 0x000fe400008e0604 */
[----:B--2---:R-:W2:Y:S04]  /*72b0*/  LDL.LU R0, [R1+0x14] ;  /* 0x0000140001007983 */ /* 0x004ea80000300800 */
[----:B------:R1:W-:Y:S04]  /*72c0*/  LDGSTS.E [R92+0x800], desc[UR18][R96.64], P0 ;  /* 0x00800000605c7fae */ /* 0x0003e80008121852 */
[----:B------:R4:W-:Y:S01]  /*72d0*/  STL [R1+0x104], R90 ;  /* 0x0001045a01007387 */ /* 0x0009e20000100800 */
[----:B-1----:R-:W-:-:S03]  /*72e0*/  IADD3 R96, P1, R3, R90, RZ ;  /* 0x0000005a03607210 */ /* 0x002fc60007f3e0ff */
[----:B----4-:R-:W4:Y:S02]  /*72f0*/  LDL.LU R90, [R1+0xc] ;  /* 0x00000c00015a7983 */ /* 0x010f240000300800 */
[----:B------:R-:W-:Y:S02]  /*7300*/  IMAD.X R97, R94, 0x1, R4, P1 ;  /* 0x000000015e617824 */ /* 0x000fe400008e0604 */
[----:B------:R1:W-:Y:S04]  /*7310*/  STL [R1+0x108], R94 ;  /* 0x0001085e01007387 */ /* 0x0003e80000100800 */
[----:B------:R3:W-:Y:S04]  /*7320*/  LDGSTS.E [R92+0xc00], desc[UR18][R96.64], P0 ;  /* 0x00c00000605c7fae */ /* 0x0007e80008121852 */
[----:B-1----:R-:W4:Y:S04]  /*7330*/  LDL.LU R94, [R1+0x4] ;  /* 0x00000400015e7983 */ /* 0x002f280000300800 */
[----:B------:R-:W3:Y:S02]  /*7340*/  LDL R97, [R1+0x1c] ;  /* 0x00001c0001617983 */ /* 0x000ee40000100800 */
[----:B---3--:R-:W-:-:S05]  /*7350*/  IADD3 R96, P1, R3, R97, RZ ;  /* 0x0000006103607210 */ /* 0x008fca0007f3e0ff */
[----:B------:R-:W-:-:S05]  /*7360*/  IMAD.X R97, R95, 0x1, R4, P1 ;  /* 0x000000015f617824 */ /* 0x000fca00008e0604 */
[----:B------:R2:W-:Y:S02]  /*7370*/  LDGSTS.E [R92+0x1000], desc[UR18][R96.64], P0 ;  /* 0x01000000605c7fae */ /* 0x0005e40008121852 */
[----:B--2---:R-:W-:-:S05]  /*7380*/  IADD3 R96, P1, R3, R0, RZ ;  /* 0x0000000003607210 */ /* 0x004fca0007f3e0ff */
[----:B------:R-:W-:-:S05]  /*7390*/  IMAD.X R97, R2, 0x1, R4, P1 ;  /* 0x0000000102617824 */ /* 0x000fca00008e0604 */
[----:B------:R4:W-:Y:S02]  /*73a0*/  LDGSTS.E [R92+0x1400], desc[UR18][R96.64], P0 ;  /* 0x01400000605c7fae */ /* 0x0009e40008121852 */
[----:B----4-:R-:W-:-:S05]  /*73b0*/  IADD3 R96, P1, R3, R90, RZ ;  /* 0x0000005a03607210 */ /* 0x010fca0007f3e0ff */
[----:B------:R-:W-:-:S05]  /*73c0*/  IMAD.X R97, R93, 0x1, R4, P1 ;  /* 0x000000015d617824 */ /* 0x000fca00008e0604 */
[----:B------:R1:W-:Y:S02]  /*73d0*/  LDGSTS.E [R92+0x1800], desc[UR18][R96.64], P0 ;  /* 0x01800000605c7fae */ /* 0x0003e40008121852 */
[----:B-1----:R-:W-:-:S05]  /*73e0*/  IADD3 R96, P1, R3, R94, RZ ;  /* 0x0000005e03607210 */ /* 0x002fca0007f3e0ff */
        /* <DEDUP_REMOVED lines=70> */
[----:B------:R1:W-:Y:S01]  /*7850*/  LDGSTS.E [R92+0x7800], desc[UR18][R96.64], P0 ;  /* 0x07800000605c7fae */ /* 0x0003e20008121852 */
[----:B------:R-:W-:Y:S02]  /*7860*/  IADD3 R5, P6, R5, UR22, RZ ;  /* 0x0000001605057c10 */ /* 0x000fe4000ffde0ff */
[----:B-1----:R-:W-:Y:S02]  /*7870*/  IADD3 R96, P1, R3, R89, RZ ;  /* 0x0000005903607210 */ /* 0x002fe40007f3e0ff */
[----:B------:R-:W-:-:S03]  /*7880*/  IADD3 R89, P4, R89, UR22, RZ ;  /* 0x0000001659597c10 */ /* 0x000fc6000ff9e0ff */
[C---:B------:R-:W-:Y:S01]  /*7890*/  IMAD.X R97, R10.reuse, 0x1, R4, P1 ;  /* 0x000000010a617824 */ /* 0x040fe200008e0604 */
[----:B------:R-:W-:Y:S02]  /*78a0*/  IADD3.X R10, R10, UR16, RZ, P4, !PT ;  /* 0x000000100a0a7c10 */ /* 0x000fe4000a7fe4ff */
[----:B------:R-:W-:Y:S02]  /*78b0*/  IADD3 R11, P4, R11, UR22, RZ ;  /* 0x000000160b0b7c10 */ /* 0x000fe4000ff9e0ff */
[----:B------:R-:W-:Y:S01]  /*78c0*/  IADD3.X R12, R12, UR16, RZ, P6, !PT ;  /* 0x000000100c0c7c10 */ /* 0x000fe2000b7fe4ff */
[----:B------:R1:W-:Y:S01]  /*78d0*/  LDGSTS.E [R92+0x7c00], desc[UR18][R96.64], P0 ;  /* 0x07c00000605c7fae */ /* 0x0003e20008121852 */
[----:B------:R-:W-:Y:S02]  /*78e0*/  IADD3 R13, P6, R13, UR22, RZ ;  /* 0x000000160d0d7c10 */ /* 0x000fe4000ffde0ff */
[----:B------:R-:W-:Y:S01]  /*78f0*/  IADD3.X R20, R20, UR16, RZ, P4, !PT ;  /* 0x0000001014147c10 */ /* 0x000fe2000a7fe4ff */
[----:B------:R-:W-:Y:S01]  /*7900*/  UIADD3 UR4, UR4, 0x1, URZ ;  /* 0x0000000104047890 */ /* 0x000fe2000fffe03f */
[----:B------:R-:W-:Y:S01]  /*7910*/  IADD3 R102, P4, R102, UR22, RZ ;  /* 0x0000001666667c10 */ /* 0x000fe2000ff9e0ff */
[----:B------:R-:W-:Y:S01]  /*7920*/  UIADD3 UR12, UR12, -0x40, URZ ;  /* 0xffffffc00c0c7890 */ /* 0x000fe2000fffe03f */
[----:B------:R-:W-:Y:S01]  /*7930*/  IADD3.X R21, R21, UR16, RZ, P6, !PT ;  /* 0x0000001015157c10 */ /* 0x000fe2000b7fe4ff */
[----:B------:R-:W0:Y:S01]  /*7940*/  LDGDEPBAR ;  /* 0x00000000000079af */ /* 0x000e220000000000 */
[----:B------:R-:W-:-:S02]  /*7950*/  IADD3 R104, P6, R104, UR22, RZ ;  /* 0x0000001668687c10 */ /* 0x000fc4000ffde0ff */
[----:B------:R-:W-:Y:S01]  /*7960*/  IADD3.X R101, R101, UR16, RZ, P4, !PT ;  /* 0x0000001065657c10 */ /* 0x000fe2000a7fe4ff */
[----:B-1----:R-:W-:Y:S01]  /*7970*/  IMAD.U32 R92, RZ, RZ, UR20 ;  /* 0x00000014ff5c7e24 */ /* 0x002fe2000f8e00ff */
[----:B------:R-:W-:Y:S01]  /*7980*/  IADD3 R114, P4, R114, UR22, RZ ;  /* 0x0000001672727c10 */ /* 0x000fe2000ff9e0ff */
[----:B------:R-:W2:Y:S01]  /*7990*/  LDL.LU R96, [R1+0x2c] ;  /* 0x00002c0001607983 */ /* 0x000ea20000300800 */
[----:B------:R-:W-:Y:S02]  /*79a0*/  IADD3.X R103, R103, UR16, RZ, P6, !PT ;  /* 0x0000001067677c10 */ /* 0x000fe4000b7fe4ff */
[----:B------:R-:W-:Y:S01]  /*79b0*/  IADD3 R116, P6, R116, UR22, RZ ;  /* 0x0000001674747c10 */ /* 0x000fe2000ffde0ff */
[----:B------:R-:W3:Y:S01]  /*79c0*/  LDL.LU R97, [R1+0x34] ;  /* 0x0000340001617983 */ /* 0x000ee20000300800 */
[----:B------:R-:W-:Y:S02]  /*79d0*/  IADD3.X R113, R113, UR16, RZ, P4, !PT ;  /* 0x0000001071717c10 */ /* 0x000fe4000a7fe4ff */
[----:B------:R-:W-:-:S02]  /*79e0*/  IADD3 R94, P4, R94, UR22, RZ ;  /* 0x000000165e5e7c10 */ /* 0x000fc4000ff9e0ff */
[----:B------:R-:W-:Y:S02]  /*79f0*/  IADD3.X R115, R115, UR16, RZ, P6, !PT ;  /* 0x0000001073737c10 */ /* 0x000fe4000b7fe4ff */
[----:B------:R-:W-:Y:S02]  /*7a00*/  IADD3 R90, P6, R90, UR22, RZ ;  /* 0x000000165a5a7c10 */ /* 0x000fe4000ffde0ff */
[----:B------:R-:W-:Y:S02]  /*7a10*/  LEA R91, P1, R92, R91, 0x2 ;  /* 0x0000005b5c5b7211 */ /* 0x000fe400078210ff */
[----:B------:R-:W4:Y:S04]  /*7a20*/  LDL.LU R92, [R1+0x1c] ;  /* 0x00001c00015c7983 */ /* 0x000f280000300800 */
[----:B------:R1:W-:Y:S04]  /*7a30*/  STL [R1+0x4], R94 ;  /* 0x0000045e01007387 */ /* 0x0003e80000100800 */
[----:B-1----:R-:W3:Y:S04]  /*7a40*/  LDL.LU R94, [R1+0x108] ;  /* 0x00010800015e7983 */ /* 0x002ee80000300800 */
[----:B------:R1:W-:Y:S04]  /*7a50*/  STL [R1+0xc], R90 ;  /* 0x00000c5a01007387 */ /* 0x0003e80000100800 */
[----:B-1----:R-:W2:Y:S01]  /*7a60*/  LDL.LU R90, [R1+0x104] ;  /* 0x00010400015a7983 */ /* 0x002ea20000300800 */
[----:B------:R-:W-:-:S02]  /*7a70*/  IADD3 R6, P5, R6, UR22, RZ ;  /* 0x0000001606067c10 */ /* 0x000fc4000ffbe0ff */
[----:B------:R-:W-:Y:S02]  /*7a80*/  IADD3 R7, P3, R7, UR22, RZ ;  /* 0x0000001607077c10 */ /* 0x000fe4000ff7e0ff */
[----:B------:R-:W-:Y:S02]  /*7a90*/  IADD3 R8, P2, R8, UR22, RZ ;  /* 0x0000001608087c10 */ /* 0x000fe4000ff5e0ff */
[----:B------:R-:W-:Y:S02]  /*7aa0*/  IADD3.X R14, R14, UR16, RZ, P5, !PT ;  /* 0x000000100e0e7c10 */ /* 0x000fe4000affe4ff */
[----:B------:R-:W-:Y:S02]  /*7ab0*/  IADD3 R15, P5, R15, UR22, RZ ;  /* 0x000000160f0f7c10 */ /* 0x000fe4000ffbe0ff */
[----:B------:R-:W-:Y:S02]  /*7ac0*/  IADD3.X R16, R16, UR16, RZ, P3, !PT ;  /* 0x0000001010107c10 */ /* 0x000fe40009ffe4ff */
[----:B------:R-:W-:-:S02]  /*7ad0*/  IADD3 R17, P3, R17, UR22, RZ ;  /* 0x0000001611117c10 */ /* 0x000fc4000ff7e0ff */
[----:B------:R-:W-:Y:S02]  /*7ae0*/  IADD3.X R18, R18, UR16, RZ, P2, !PT ;  /* 0x0000001012127c10 */ /* 0x000fe400097fe4ff */
        /* <DEDUP_REMOVED lines=16> */
[----:B------:R-:W-:Y:S01]  /*7bf0*/  IADD3.X R121, R121, UR16, RZ, P2, !PT ;  /* 0x0000001079797c10 */ /* 0x000fe200097fe4ff */
[----:B------:R1:W-:Y:S04]  /*7c00*/  STL [R1+0x14], R0 ;  /* 0x0000140001007387 */ /* 0x0003e80000100800 */
[----:B-1----:R-:W3:Y:S01]  /*7c10*/  LDL.LU R0, [R1+0x100] ;  /* 0x0001000001007983 */ /* 0x002ee20000300800 */
[----:B----4-:R-:W-:-:S05]  /*7c20*/  IADD3 R92, P3, R92, UR22, RZ ;  /* 0x000000165c5c7c10 */ /* 0x010fca000ff7e0ff */
[----:B------:R-:W-:Y:S01]  /*7c30*/  STL [R1+0x1c], R92 ;  /* 0x00001c5c01007387 */ /* 0x000fe20000100800 */
[----:B--2---:R-:W-:-:S05]  /*7c40*/  IADD3 R90, P2, R90, UR22, RZ ;  /* 0x000000165a5a7c10 */ /* 0x004fca000ff5e0ff */
[----:B------:R1:W-:Y:S04]  /*7c50*/  STL [R1+0x24], R90 ;  /* 0x0000245a01007387 */ /* 0x0003e80000100800 */
[----:B-1----:R-:W2:Y:S01]  /*7c60*/  LDL.LU R90, [R1+0xfc] ;  /* 0x0000fc00015a7983 */ /* 0x002ea20000300800 */
[----:B------:R-:W-:-:S04]  /*7c70*/  IADD3 R9, P0, R9, UR22, RZ ;  /* 0x0000001609097c10 */ /* 0x000fc8000ff1e0ff */
[----:B------:R-:W-:Y:S02]  /*7c80*/  IADD3.X R19, R19, UR16, RZ, P0, !PT ;  /* 0x0000001013137c10 */ /* 0x000fe400087fe4ff */
[----:B------:R-:W-:-:S04]  /*7c90*/  IADD3 R100, P0, R100, UR22, RZ ;  /* 0x0000001664647c10 */ /* 0x000fc8000ff1e0ff */
[----:B------:R-:W-:Y:S02]  /*7ca0*/  IADD3.X R99, R99, UR16, RZ, P0, !PT ;  /* 0x0000001063637c10 */ /* 0x000fe400087fe4ff */
[----:B------:R-:W-:-:S04]  /*7cb0*/  IADD3 R112, P0, R112, UR22, RZ ;  /* 0x0000001670707c10 */ /* 0x000fc8000ff1e0ff */
[----:B------:R-:W-:Y:S02]  /*7cc0*/  IADD3.X R111, R111, UR16, RZ, P0, !PT ;  /* 0x000000106f6f7c10 */ /* 0x000fe400087fe4ff */
[----:B------:R-:W-:Y:S02]  /*7cd0*/  IADD3 R125, P0, R125, UR22, RZ ;  /* 0x000000167d7d7c10 */ /* 0x000fe4000ff1e0ff */
[----:B------:R-:W-:Y:S02]  /*7ce0*/  IADD3.X R123, R123, UR16, RZ, P4, !PT ;  /* 0x000000107b7b7c10 */ /* 0x000fe4000a7fe4ff */
[----:B------:R-:W-:Y:S02]  /*7cf0*/  IADD3.X R124, R124, UR16, RZ, P0, !PT ;  /* 0x000000107c7c7c10 */ /* 0x000fe400087fe4ff */
[----:B------:R-:W-:Y:S02]  /*7d00*/  IADD3 R96, P0, R96, UR22, RZ ;  /* 0x0000001660607c10 */ /* 0x000fe4000ff1e0ff */
[----:B------:R-:W-:Y:S01]  /*7d10*/  IADD3.X R93, R93, UR16, RZ, P6, !PT ;  /* 0x000000105d5d7c10 */ /* 0x000fe2000b7fe4ff */
[----:B------:R1:W-:Y:S04]  /*7d20*/  STL [R1], R123 ;  /* 0x0000007b01007387 */ /* 0x0003e80000100800 */
[----:B------:R-:W-:Y:S04]  /*7d30*/  STL [R1+0x2c], R96 ;  /* 0x00002c6001007387 */ /* 0x000fe80000100800 */
[----:B-1----:R-:W4:Y:S04]  /*7d40*/  LDL.LU R123, [R1+0xf8] ;  /* 0x0000f800017b7983 */ /* 0x002f280000300800 */
[----:B------:R1:W-:Y:S04]  /*7d50*/  STL [R1+0x8], R93 ;  /* 0x0000085d01007387 */ /* 0x0003e80000100800 */
[----:B-1----:R-:W4:Y:S01]  /*7d60*/  LDL.LU R93, [R1+0xf4] ;  /* 0x0000f400015d7983 */ /* 0x002f220000300800 */
[----:B---3--:R-:W-:-:S05]  /*7d70*/  IADD3 R97, P4, R97, UR22, RZ ;  /* 0x0000001661617c10 */ /* 0x008fca000ff9e0ff */
[----:B------:R-:W-:Y:S01]  /*7d80*/  STL [R1+0x34], R97 ;  /* 0x0000346101007387 */ /* 0x000fe20000100800 */
[----:B--2---:R-:W-:-:S05]  /*7d90*/  IADD3 R90, P6, R90, UR22, RZ ;  /* 0x000000165a5a7c10 */ /* 0x004fca000ffde0ff */
[----:B------:R1:W-:Y:S04]  /*7da0*/  STL [R1+0x3c], R90 ;  /* 0x00003c5a01007387 */ /* 0x0003e80000100800 */
[----:B-1----:R-:W2:Y:S01]  /*7db0*/  LDL.LU R90, [R1+0xf0] ;  /* 0x0000f000015a7983 */ /* 0x002ea20000300800 */
[----:B------:R-:W-:Y:S02]  /*7dc0*/  IADD3.X R2, R2, UR16, RZ, P5, !PT ;  /* 0x0000001002027c10 */ /* 0x000fe4000affe4ff */
[----:B------:R-:W-:Y:S02]  /*7dd0*/  IADD3.X R95, R95, UR16, RZ, P3, !PT ;  /* 0x000000105f5f7c10 */ /* 0x000fe40009ffe4ff */
[----:B------:R-:W-:Y:S01]  /*7de0*/  IADD3.X R94, R94, UR16, RZ, P2, !PT ;  /* 0x000000105e5e7c10 */ /* 0x000fe200097fe4ff */
[----:B------:R1:W-:Y:S01]  /*7df0*/  STL [R1+0x10], R2 ;  /* 0x0000100201007387 */ /* 0x0003e20000100800 */
[----:B------:R-:W-:Y:S01]  /*7e00*/  IADD3.X R0, R0, UR16, RZ, P0, !PT ;  /* 0x0000001000007c10 */ /* 0x000fe200087fe4ff */
[----:B------:R-:W-:-:S02]  /*7e10*/  UISETP.NE.U32.AND UP0, UPT, UR17, UR4, UPT ;  /* 0x000000041100728c */ /* 0x000fc4000bf05070 */
[----:B-1----:R3:W5:Y:S04]  /*7e20*/  LDL.LU R2, [R1+0xec] ;  /* 0x0000ec0001027983 */ /* 0x0027680000300800 */
[----:B------:R1:W-:Y:S01]  /*7e30*/  STL [R1+0x18], R95 ;  /* 0x0000185f01007387 */ /* 0x0003e20000100800 */
[----:B----4-:R-:W-:-:S03]  /*7e40*/  IADD3.X R123, R123, UR16, RZ, P4, !PT ;  /* 0x000000107b7b7c10 */ /* 0x010fc6000a7fe4ff */
[----:B-1----:R3:W5:Y:S04]  /*7e50*/  LDL.LU R95, [R1+0xe8] ;  /* 0x0000e800015f7983 */ /* 0x0027680000300800 */
[----:B------:R1:W-:Y:S01]  /*7e60*/  STL [R1+0x20], R94 ;  /* 0x0000205e01007387 */ /* 0x0003e20000100800 */
[----:B------:R-:W-:-:S03]  /*7e70*/  IADD3.X R93, R93, UR16, RZ, P6, !PT ;  /* 0x000000105d5d7c10 */ /* 0x000fc6000b7fe4ff */
[----:B-1----:R3:W5:Y:S04]  /*7e80*/  LDL.LU R94, [R1+0xe4] ;  /* 0x0000e400015e7983 */ /* 0x0027680000300800 */
[----:B------:R1:W-:Y:S01]  /*7e90*/  STL [R1+0x28], R0 ;  /* 0x0000280001007387 */ /* 0x0003e20000100800 */
[----:B------:R-:W-:-:S03]  /*7ea0*/  PLOP3.LUT P5, PT, PT, PT, UP0, 0x80, 0x0 ;  /* 0x000000000000781c */ /* 0x000fc60003faf008 */
[----:B-1----:R3:W5:Y:S04]  /*7eb0*/  LDL.LU R0, [R1+0xe0] ;  /* 0x0000e00001007983 */ /* 0x0027680000300800 */
[----:B------:R3:W-:Y:S04]  /*7ec0*/  STL [R1+0x30], R123 ;  /* 0x0000307b01007387 */ /* 0x0007e80000100800 */
[----:B------:R3:W-:Y:S01]  /*7ed0*/  STL [R1+0x38], R93 ;  /* 0x0000385d01007387 */ /* 0x0007e20000100800 */
[----:B--2---:R-:W-:Y:S01]  /*7ee0*/  IADD3.X R90, R90, UR15, RZ, P1, !PT ;  /* 0x0000000f5a5a7c10 */ /* 0x004fe20008ffe4ff */
[----:B---3--:R-:W-:Y:S06]  /*7ef0*/  @P5 BRA `(.L_x_1) ;  /* 0xffffffdc00e45947 */ /* 0x008fec000383ffff */
.L_x_0:
[----:B-1----:R-:W1:Y:S01]  /*7f00*/  S2R R93, SR_TID.X ;  /* 0x00000000005d7919 */ /* 0x002e620000002100 */
[----:B-----5:R-:W-:Y:S01]  /*7f10*/  STL [R1+0xe4], R95 ;  /* 0x0000e45f01007387 */ /* 0x020fe20000100800 */
[----:B------:R-:W-:Y:S02]  /*7f20*/  WARPGROUP.DEPBAR.LE gsb0, 0x0 ;  /* 0x00008000000079c5 */ /* 0x000fe40000010000 */
[----:B------:R-:W-:-:S04]  /*7f30*/  DEPBAR.LE SB0, 0x0 ;  /* 0x000080000000791a */ /* 0x000fc80000000000 */
[----:B------:R-:W-:Y:S01]  /*7f40*/  ULDC.64 UR8, c[0x0][0x220] ;  /* 0x0000880000087ab9 */ /* 0x000fe20000000a00 */
[----:B-1----:R-:W-:Y:S02]  /*7f50*/  SHF.R.U32.HI R112, RZ, 0x7, R93 ;  /* 0x00000007ff707819 */ /* 0x002fe4000001165d */
[----:B------:R-:W-:Y:S02]  /*7f60*/  LOP3.LUT R92, R93, 0x100, RZ, 0xc0, !PT ;  /* 0x000001005d5c7812 */ /* 0x000fe400078ec0ff */
[----:B------:R-:W-:Y:S02]  /*7f70*/  SGXT.U32 R112, R112, 0x2 ;  /* 0x000000027070781a */ /* 0x000fe40000000000 */
[----:B------:R-:W-:Y:S02]  /*7f80*/  R2UR UR4, R92 ;  /* 0x000000005c0472ca */ /* 0x000fe400000e0000 */
[C-C-:B------:R-:W-:Y:S02]  /*7f90*/  LOP3.LUT R8, R0.reuse, 0x10, R112.reuse, 0xfe, !PT ;  /* 0x0000001000087812 */ /* 0x140fe400078efe70 */
[----:B------:R-:W-:-:S02]  /*7fa0*/  LOP3.LUT R12, R0, 0xf8, R112, 0xfe, !PT ;  /* 0x000000f8000c7812 */ /* 0x000fc400078efe70 */
[C---:B------:R-:W-:Y:S01]  /*7fb0*/  LOP3.LUT R10, R0.reuse, 0xf4, R112, 0xfe, !PT ;  /* 0x000000f4000a7812 */ /* 0x040fe200078efe70 */
[----:B------:R1:W-:Y:S01]  /*7fc0*/  STL [R1+0xe0], R8 ;  /* 0x0000e00801007387 */ /* 0x0003e20000100800 */
[----:B------:R-:W-:Y:S01]  /*7fd0*/  IMAD.MOV.U32 R13, RZ, RZ, R28 ;  /* 0x000000ffff0d7224 */ /* 0x000fe200078e001c */
[C---:B------:R-:W-:Y:S01]  /*7fe0*/  LOP3.LUT R89, R0.reuse, R112, RZ, 0xfc, !PT ;  /* 0x0000007000597212 */ /* 0x040fe200078efcff */
[----:B------:R-:W-:Y:S01]  /*7ff0*/  IMAD.MOV.U32 R14, RZ, RZ, R32 ;  /* 0x000000ffff0e7224 */ /* 0x000fe200078e0020 */
[C---:B------:R-:W-:Y:S01]  /*8000*/  LOP3.LUT R4, R0.reuse, 0x4, R112, 0xfe, !PT ;  /* 0x0000000400047812 */ /* 0x040fe200078efe70 */
[----:B------:R-:W-:Y:S01]  /*8010*/  IMAD.MOV.U32 R15, RZ, RZ, R36 ;  /* 0x000000ffff0f7224 */ /* 0x000fe200078e0024 */
[C-C-:B------:R-:W-:Y:S01]  /*8020*/  LOP3.LUT R3, R0.reuse, 0x8, R112.reuse, 0xfe, !PT ;  /* 0x0000000800037812 */ /* 0x140fe200078efe70 */
[----:B------:R-:W-:Y:S01]  /*8030*/  IMAD.MOV.U32 R16, RZ, RZ, R25 ;  /* 0x000000ffff107224 */ /* 0x000fe200078e0019 */
[C-C-:B------:R-:W-:Y:S02]  /*8040*/  LOP3.LUT R2, R0.reuse, 0xc, R112.reuse, 0xfe, !PT ;  /* 0x0000000c00027812 */ /* 0x140fe400078efe70 */
[C-C-:B-1----:R-:W-:Y:S01]  /*8050*/  LOP3.LUT R8, R0.reuse, 0xfc, R112.reuse, 0xfe, !PT ;  /* 0x000000fc00087812 */ /* 0x142fe200078efe70 */
[----:B------:R-:W-:Y:S01]  /*8060*/  IMAD.MOV.U32 R17, RZ, RZ, R29 ;  /* 0x000000ffff117224 */ /* 0x000fe200078e001d */
[C-C-:B------:R-:W-:Y:S01]  /*8070*/  LOP3.LUT R9, R0.reuse, 0x14, R112.reuse, 0xfe, !PT ;  /* 0x0000001400097812 */ /* 0x140fe200078efe70 */
[----:B------:R-:W-:Y:S01]  /*8080*/  IMAD.MOV.U32 R18, RZ, RZ, R33 ;  /* 0x000000ffff127224 */ /* 0x000fe200078e0021 */
[C-C-:B--2---:R-:W-:Y:S01]  /*8090*/  LOP3.LUT R7, R0.reuse, 0x18, R112.reuse, 0xfe, !PT ;  /* 0x0000001800077812 */ /* 0x144fe200078efe70 */
[----:B------:R1:W-:Y:S01]  /*80a0*/  STL [R1+0x48], R8 ;  /* 0x0000480801007387 */ /* 0x0003e20000100800 */
[----:B------:R-:W-:Y:S01]  /*80b0*/  IMAD.MOV.U32 R19, RZ, RZ, R37 ;  /* 0x000000ffff137224 */ /* 0x000fe200078e0025 */
[----:B------:R-:W-:-:S02]  /*80c0*/  LOP3.LUT R5, R0, 0x1c, R112, 0xfe, !PT ;  /* 0x0000001c00057812 */ /* 0x000fc400078efe70 */
[----:B------:R2:W-:Y:S01]  /*80d0*/  STL [R1+0x44], R12 ;  /* 0x0000440c01007387 */ /* 0x0005e20000100800 */
[----:B------:R-:W-:Y:S01]  /*80e0*/  IMAD.MOV.U32 R20, RZ, RZ, R26 ;  /* 0x000000ffff147224 */ /* 0x000fe200078e001a */
[C---:B------:R-:W-:Y:S02]  /*80f0*/  LOP3.LUT R6, R0.reuse, 0x20, R112, 0xfe, !PT ;  /* 0x0000002000067812 */ /* 0x040fe400078efe70 */
[----:B------:R3:W-:Y:S01]  /*8100*/  STL [R1+0x40], R10 ;  /* 0x0000400a01007387 */ /* 0x0007e20000100800 */
[----:B------:R-:W-:Y:S01]  /*8110*/  IMAD.MOV.U32 R21, RZ, RZ, R30 ;  /* 0x000000ffff157224 */ /* 0x000fe200078e001e */
[C---:B-1----:R-:W-:Y:S01]  /*8120*/  LOP3.LUT R8, R0.reuse, 0xf0, R112, 0xfe, !PT ;  /* 0x000000f000087812 */ /* 0x042fe200078efe70 */
[----:B------:R-:W-:Y:S01]  /*8130*/  IMAD.MOV.U32 R22, RZ, RZ, R34 ;  /* 0x000000ffff167224 */ /* 0x000fe200078e0022 */
[C-C-:B------:R-:W-:Y:S02]  /*8140*/  LOP3.LUT R11, R0.reuse, 0x24, R112.reuse, 0xfe, !PT ;  /* 0x00000024000b7812 */ /* 0x140fe400078efe70 */
[C---:B--2---:R-:W-:Y:S01]  /*8150*/  LOP3.LUT R12, R0.reuse, 0xec, R112, 0xfe, !PT ;  /* 0x000000ec000c7812 */ /* 0x044fe200078efe70 */
[----:B------:R1:W-:Y:S01]  /*8160*/  STL [R1+0x3c], R8 ;  /* 0x00003c0801007387 */ /* 0x0003e20000100800 */
[----:B------:R-:W-:Y:S01]  /*8170*/  IMAD.MOV.U32 R23, RZ, RZ, R38 ;  /* 0x000000ffff177224 */ /* 0x000fe200078e0026 */
[----:B------:R-:W-:-:S02]  /*8180*/  LOP3.LUT R88, R0, 0x28, R112, 0xfe, !PT ;  /* 0x0000002800587812 */ /* 0x000fc400078efe70 */
[C-C-:B---3--:R-:W-:Y:S01]  /*8190*/  LOP3.LUT R10, R0.reuse, 0xe8, R112.reuse, 0xfe, !PT ;  /* 0x000000e8000a7812 */ /* 0x148fe200078efe70 */
[----:B------:R2:W-:Y:S01]  /*81a0*/  STL [R1+0x38], R12 ;  /* 0x0000380c01007387 */ /* 0x0005e20000100800 */
[C-C-:B------:R-:W-:Y:S02]  /*81b0*/  LOP3.LUT R90, R0.reuse, 0x2c, R112.reuse, 0xfe, !PT ;  /* 0x0000002c005a7812 */ /* 0x140fe400078efe70 */
[C-C-:B------:R-:W-:Y:S01]  /*81c0*/  LOP3.LUT R91, R0.reuse, 0x30, R112.reuse, 0xfe, !PT ;  /* 0x00000030005b7812 */ /* 0x140fe200078efe70 */
[----:B------:R3:W-:Y:S01]  /*81d0*/  STL [R1+0x34], R10 ;  /* 0x0000340a01007387 */ /* 0x0007e20000100800 */
[C-C-:B-1----:R-:W-:Y:S02]  /*81e0*/  LOP3.LUT R8, R0.reuse, 0xe4, R112.reuse, 0xfe, !PT ;  /* 0x000000e400087812 */ /* 0x142fe400078efe70 */
[C-C-:B------:R-:W-:Y:S02]  /*81f0*/  LOP3.LUT R92, R0.reuse, 0x34, R112.reuse, 0xfe, !PT ;  /* 0x00000034005c7812 */ /* 0x140fe400078efe70 */
[C-C-:B------:R-:W-:Y:S01]  /*8200*/  LOP3.LUT R93, R0.reuse, 0x38, R112.reuse, 0xfe, !PT ;  /* 0x00000038005d7812 */ /* 0x140fe200078efe70 */
[----:B------:R1:W-:Y:S01]  /*8210*/  STL [R1+0x30], R8 ;  /* 0x0000300801007387 */ /* 0x0003e20000100800 */
[----:B--2---:R-:W-:-:S02]  /*8220*/  LOP3.LUT R12, R0, 0xe0, R112, 0xfe, !PT ;  /* 0x000000e0000c7812 */ /* 0x004fc400078efe70 */
[----:B---3--:R-:W-:-:S03]  /*8230*/  LOP3.LUT R10, R0, 0xdc, R112, 0xfe, !PT ;  /* 0x000000dc000a7812 */ /* 0x008fc600078efe70 */
[----:B------:R2:W-:Y:S01]  /*8240*/  STL [R1+0x2c], R12 ;  /* 0x00002c0c01007387 */ /* 0x0005e20000100800 */
[----:B-1----:R-:W-:-:S03]  /*8250*/  LOP3.LUT R8, R0, 0xd8, R112, 0xfe, !PT ;  /* 0x000000d800087812 */ /* 0x002fc600078efe70 */
[----:B------:R1:W-:Y:S04]  /*8260*/  STL [R1+0x28], R10 ;  /* 0x0000280a01007387 */ /* 0x0003e80000100800 */
[----:B------:R3:W-:Y:S01]  /*8270*/  STL [R1+0x24], R8 ;  /* 0x0000240801007387 */ /* 0x0007e20000100800 */
[C-C-:B--2---:R-:W-:Y:S02]  /*8280*/  LOP3.LUT R12, R0.reuse, 0xd4, R112.reuse, 0xfe, !PT ;  /* 0x000000d4000c7812 */ /* 0x144fe400078efe70 */
[----:B-1----:R-:W-:-:S03]  /*8290*/  LOP3.LUT R10, R0, 0xd0, R112, 0xfe, !PT ;  /* 0x000000d0000a7812 */ /* 0x002fc600078efe70 */
[----:B------:R1:W-:Y:S01]  /*82a0*/  STL [R1+0x20], R12 ;  /* 0x0000200c01007387 */ /* 0x0003e20000100800 */
[----:B---3--:R-:W-:-:S03]  /*82b0*/  LOP3.LUT R8, R0, 0xcc, R112, 0xfe, !PT ;  /* 0x000000cc00087812 */ /* 0x008fc600078efe70 */
[----:B------:R2:W-:Y:S04]  /*82c0*/  STL [R1+0x1c], R10 ;  /* 0x00001c0a01007387 */ /* 0x0005e80000100800 */
[----:B------:R3:W-:Y:S01]  /*82d0*/  STL [R1+0x18], R8 ;  /* 0x0000180801007387 */ /* 0x0007e20000100800 */
[C-C-:B-1----:R-:W-:Y:S02]  /*82e0*/  LOP3.LUT R12, R0.reuse, 0xc8, R112.reuse, 0xfe, !PT ;  /* 0x000000c8000c7812 */ /* 0x142fe400078efe70 */
[----:B--2---:R-:W-:-:S03]  /*82f0*/  LOP3.LUT R10, R0, 0xc4, R112, 0xfe, !PT ;  /* 0x000000c4000a7812 */ /* 0x004fc600078efe70 */
[----:B------:R1:W-:Y:S01]  /*8300*/  STL [R1+0x14], R12 ;  /* 0x0000140c01007387 */ /* 0x0003e20000100800 */
[----:B---3--:R-:W-:-:S03]  /*8310*/  LOP3.LUT R8, R0, 0xc0, R112, 0xfe, !PT ;  /* 0x000000c000087812 */ /* 0x008fc600078efe70 */
[----:B------:R2:W-:Y:S04]  /*8320*/  STL [R1+0x10], R10 ;  /* 0x0000100a01007387 */ /* 0x0005e80000100800 */
[----:B------:R3:W-:Y:S01]  /*8330*/  STL [R1+0xc], R8 ;  /* 0x00000c0801007387 */ /* 0x0007e20000100800 */
[C-C-:B-1----:R-:W-:Y:S02]  /*8340*/  LOP3.LUT R12, R0.reuse, 0xbc, R112.reuse, 0xfe, !PT ;  /* 0x000000bc000c7812 */ /* 0x142fe400078efe70 */
[----:B--2---:R-:W-:-:S03]  /*8350*/  LOP3.LUT R10, R0, 0xb8, R112, 0xfe, !PT ;  /* 0x000000b8000a7812 */ /* 0x004fc600078efe70 */
[----:B------:R-:W-:Y:S01]  /*8360*/  STL [R1+0x8], R12 ;  /* 0x0000080c01007387 */ /* 0x000fe20000100800 */
[----:B---3--:R-:W-:-:S03]  /*8370*/  LOP3.LUT R8, R0, 0xb4, R112, 0xfe, !PT ;  /* 0x000000b400087812 */ /* 0x008fc600078efe70 */
[----:B------:R-:W2:Y:S01]  /*8380*/  LDL.LU R95, [R1+0xc0] ;  /* 0x0000c000015f7983 */ /* 0x000ea20000300800 */
[C-C-:B------:R-:W-:Y:S02]  /*8390*/  LOP3.LUT R125, R0.reuse, 0xb0, R112.reuse, 0xfe, !PT ;  /* 0x000000b0007d7812 */ /* 0x140fe400078efe70 */
[C-C-:B------:R-:W-:Y:S01]  /*83a0*/  LOP3.LUT R124, R0.reuse, 0xac, R112.reuse, 0xfe, !PT ;  /* 0x000000ac007c7812 */ /* 0x140fe200078efe70 */
[----:B------:R-:W-:Y:S01]  /*83b0*/  STL [R1+0x4], R10 ;  /* 0x0000040a01007387 */ /* 0x000fe20000100800 */
[C-C-:B------:R-:W-:Y:S02]  /*83c0*/  LOP3.LUT R123, R0.reuse, 0xa8, R112.reuse, 0xfe, !PT ;  /* 0x000000a8007b7812 */ /* 0x140fe400078efe70 */
[C-C-:B------:R-:W-:Y:S01]  /*83d0*/  LOP3.LUT R122, R0.reuse, 0xa4, R112.reuse, 0xfe, !PT ;  /* 0x000000a4007a7812 */ /* 0x140fe200078efe70 */
[----:B------:R1:W-:Y:S01]  /*83e0*/  STL [R1], R8 ;  /* 0x0000000801007387 */ /* 0x0003e20000100800 */
[C-C-:B------:R-:W-:Y:S02]  /*83f0*/  LOP3.LUT R121, R0.reuse, 0xa0, R112.reuse, 0xfe, !PT ;  /* 0x000000a000797812 */ /* 0x140fe400078efe70 */
[----:B------:R-:W-:-:S02]  /*8400*/  LOP3.LUT R120, R0, 0x9c, R112, 0xfe, !PT ;  /* 0x0000009c00787812 */ /* 0x000fc400078efe70 */
[C-C-:B------:R-:W-:Y:S02]  /*8410*/  LOP3.LUT R119, R0.reuse, 0x98, R112.reuse, 0xfe, !PT ;  /* 0x0000009800777812 */ /* 0x140fe400078efe70 */
[C-C-:B------:R-:W-:Y:S02]  /*8420*/  LOP3.LUT R118, R0.reuse, 0x94, R112.reuse, 0xfe, !PT ;  /* 0x0000009400767812 */ /* 0x140fe400078efe70 */
[C-C-:B------:R-:W-:Y:S01]  /*8430*/  LOP3.LUT R117, R0.reuse, 0x90, R112.reuse, 0xfe, !PT ;  /* 0x0000009000757812 */ /* 0x140fe200078efe70 */
[----:B-1----:R-:W3:Y:S01]  /*8440*/  LDL.LU R8, [R1+0xb4] ;  /* 0x0000b40001087983 */ /* 0x002ee20000300800 */
[C-C-:B------:R-:W-:Y:S02]  /*8450*/  LOP3.LUT R116, R0.reuse, 0x8c, R112.reuse, 0xfe, !PT ;  /* 0x0000008c00747812 */ /* 0x140fe400078efe70 */
[C---:B------:R-:W-:Y:S01]  /*8460*/  LOP3.LUT R115, R0.reuse, 0x88, R112, 0xfe, !PT ;  /* 0x0000008800737812 */ /* 0x040fe200078efe70 */
[----:B------:R-:W1:Y:S01]  /*8470*/  S2R R10, SR_TID.X ;  /* 0x00000000000a7919 */ /* 0x000e620000002100 */
[----:B------:R-:W-:Y:S01]  /*8480*/  ULEA UR5, UR4, UR7, 0x4 ;  /* 0x0000000704057291 */ /* 0x000fe2000f8e203f */
[----:B------:R-:W-:Y:S01]  /*8490*/  IMAD.MOV.U32 R12, RZ, RZ, R24 ;  /* 0x000000ffff0c7224 */ /* 0x000fe200078e0018 */
[C-C-:B------:R-:W-:Y:S01]  /*84a0*/  LOP3.LUT R114, R0.reuse, 0x84, R112.reuse, 0xfe, !PT ;  /* 0x0000008400727812 */ /* 0x140fe200078efe70 */
[----:B------:R-:W-:Y:S01]  /*84b0*/  BAR.SYNC.DEFER_BLOCKING 0x0 ;  /* 0x0000000000007b1d */ /* 0x000fe20000010000 */
[----:B------:R-:W-:Y:S01]  /*84c0*/  IMAD.MOV.U32 R36, RZ, RZ, R27 ;  /* 0x000000ffff247224 */ /* 0x000fe200078e001b */
[C-C-:B------:R-:W-:Y:S01]  /*84d0*/  LOP3.LUT R113, R0.reuse, 0x80, R112.reuse, 0xfe, !PT ;  /* 0x0000008000717812 */ /* 0x140fe200078efe70 */
[----:B------:R-:W-:Y:S01]  /*84e0*/  IMAD.MOV.U32 R37, RZ, RZ, R31 ;  /* 0x000000ffff257224 */ /* 0x000fe200078e001f */
[C-C-:B------:R-:W-:Y:S01]  /*84f0*/  LOP3.LUT R111, R0.reuse, 0x7c, R112.reuse, 0xfe, !PT ;  /* 0x0000007c006f7812 */ /* 0x140fe200078efe70 */
[----:B------:R-:W-:Y:S01]  /*8500*/  IMAD.MOV.U32 R38, RZ, RZ, R35 ;  /* 0x000000ffff267224 */ /* 0x000fe200078e0023 */
[----:B------:R-:W-:-:S02]  /*8510*/  LOP3.LUT R110, R0, 0x78, R112, 0xfe, !PT ;  /* 0x00000078006e7812 */ /* 0x000fc400078efe70 */
[C-C-:B------:R-:W-:Y:S02]  /*8520*/  LOP3.LUT R109, R0.reuse, 0x74, R112.reuse, 0xfe, !PT ;  /* 0x00000074006d7812 */ /* 0x140fe400078efe70 */
[C-C-:B------:R-:W-:Y:S02]  /*8530*/  LOP3.LUT R108, R0.reuse, 0x70, R112.reuse, 0xfe, !PT ;  /* 0x00000070006c7812 */ /* 0x140fe400078efe70 */
[C-C-:B------:R-:W-:Y:S02]  /*8540*/  LOP3.LUT R107, R0.reuse, 0x6c, R112.reuse, 0xfe, !PT ;  /* 0x0000006c006b7812 */ /* 0x140fe400078efe70 */
[C-C-:B------:R-:W-:Y:S02]  /*8550*/  LOP3.LUT R106, R0.reuse, 0x68, R112.reuse, 0xfe, !PT ;  /* 0x00000068006a7812 */ /* 0x140fe400078efe70 */
[C-C-:B------:R-:W-:Y:S02]  /*8560*/  LOP3.LUT R105, R0.reuse, 0x64, R112.reuse, 0xfe, !PT ;  /* 0x0000006400697812 */ /* 0x140fe400078efe70 */
        /* <DEDUP_REMOVED lines=9> */
[----:B------:R-:W-:Y:S01]  /*8600*/  LOP3.LUT R0, R0, 0x3c, R112, 0xfe, !PT ;  /* 0x0000003c00007812 */ /* 0x000fe200078efe70 */
[C---:B-1----:R-:W-:Y:S02]  /*8610*/  IMAD.SHL.U32 R112, R10.reuse, 0x10, RZ ;  /* 0x000000100a707824 */ /* 0x042fe400078e00ff */
[----:B------:R-:W-:Y:S01]  /*8620*/  IMAD.SHL.U32 R10, R10, 0x1000, RZ ;  /* 0x000010000a0a7824 */ /* 0x000fe200078e00ff */
[----:B------:R-:W-:-:S04]  /*8630*/  USHF.R.U32.HI UR4, URZ, 0x3, UR4 ;  /* 0x000000033f047899 */ /* 0x000fc80008011604 */
[----:B------:R-:W-:-:S04]  /*8640*/  LOP3.LUT R10, R10, 0x6000, RZ, 0xc0, !PT ;  /* 0x000060000a0a7812 */ /* 0x000fc800078ec0ff */
[----:B------:R-:W-:Y:S02]  /*8650*/  LOP3.LUT R10, R10, 0xff0, R112, 0xf8, !PT ;  /* 0x00000ff00a0a7812 */ /* 0x000fe400078ef870 */
[----:B------:R-:W1:Y:S02]  /*8660*/  LDC R112, c[0x0][0x248] ;  /* 0x00009200ff707b82 */ /* 0x000e640000000800 */
[----:B------:R-:W-:Y:S01]  /*8670*/  LOP3.LUT R10, R10, UR4, RZ, 0x3c, !PT ;  /* 0x000000040a0a7c12 */ /* 0x000fe2000f8e3cff */
[----:B------:R-:W-:Y:S01]  /*8680*/  ULDC UR4, c[0x0][0x244] ;  /* 0x0000910000047ab9 */ /* 0x000fe20000000800 */
[----:B---3--:R3:W-:Y:S04]  /*8690*/  STS.128 [R8+UR5], R12 ;  /* 0x0000000c08007988 */ /* 0x0087e80008000c05 */
[----:B------:R-:W-:Y:S04]  /*86a0*/  STS.128 [R8+UR5+0x800], R16 ;  /* 0x0008001008007988 */ /* 0x000fe80008000c05 */
[----:B------:R4:W-:Y:S04]  /*86b0*/  STS.128 [R8+UR5+0x80], R20 ;  /* 0x0000801408007988 */ /* 0x0009e80008000c05 */
[----:B------:R-:W-:Y:S01]  /*86c0*/  STS.128 [R8+UR5+0x880], R36 ;  /* 0x0008802408007988 */ /* 0x000fe20008000c05 */
[----:B------:R-:W-:Y:S01]  /*86d0*/  BAR.SYNC.DEFER_BLOCKING 0x0 ;  /* 0x0000000000007b1d */ /* 0x000fe20000010000 */
[----:B--2---:R-:W-:-:S02]  /*86e0*/  ISETP.GE.AND P0, PT, R95, R94, PT ;  /* 0x0000005e5f00720c */ /* 0x004fc40003f06270 */
[----:B------:R-:W-:Y:S01]  /*86f0*/  LOP3.LUT R94, R10, 0x40, RZ, 0x3c, !PT ;  /* 0x000000400a5e7812 */ /* 0x000fe200078e3cff */
[----:B---3--:R-:W-:Y:S02]  /*8700*/  IMAD.MOV.U32 R12, RZ, RZ, R40 ;  /* 0x000000ffff0c7224 */ /* 0x008fe400078e0028 */
[----:B------:R-:W2:Y:S04]  /*8710*/  LDS.128 R24, [R10+UR7] ;  /* 0x000000070a187984 */ /* 0x000ea80008000c00 */
[----:B------:R-:W-:Y:S04]  /*8720*/  LDS.128 R32, [R10+UR7+0x1000] ;  /* 0x001000070a207984 */ /* 0x000fe80008000c00 */
[----:B------:R-:W3:Y:S04]  /*8730*/  LDS.128 R36, [R94+UR7] ;  /* 0x000000075e247984 */ /* 0x000ee80008000c00 */
[----:B------:R-:W-:Y:S01]  /*8740*/  LDS.128 R28, [R94+UR7+0x1000] ;  /* 0x001000075e1c7984 */ /* 0x000fe20008000c00 */
[----:B------:R-:W-:-:S02]  /*8750*/  IMAD.MOV.U32 R13, RZ, RZ, R44 ;  /* 0x000000ffff0d7224 */ /* 0x000fc400078e002c */
[----:B------:R-:W-:Y:S02]  /*8760*/  IMAD.MOV.U32 R14, RZ, RZ, R48 ;  /* 0x000000ffff0e7224 */ /* 0x000fe400078e0030 */
[----:B------:R-:W-:Y:S01]  /*8770*/  IMAD.MOV.U32 R15, RZ, RZ, R52 ;  /* 0x000000ffff0f7224 */ /* 0x000fe200078e0034 */
[----:B------:R-:W-:Y:S01]  /*8780*/  BAR.SYNC.DEFER_BLOCKING 0x0 ;  /* 0x0000000000007b1d */ /* 0x000fe20000010000 */
[----:B----4-:R-:W-:Y:S02]  /*8790*/  IMAD.MOV.U32 R20, RZ, RZ, R41 ;  /* 0x000000ffff147224 */ /* 0x010fe400078e0029 */
[----:B------:R-:W-:Y:S02]  /*87a0*/  IMAD.MOV.U32 R21, RZ, RZ, R45 ;  /* 0x000000ffff157224 */ /* 0x000fe400078e002d */
[----:B------:R-:W-:Y:S02]  /*87b0*/  IMAD.MOV.U32 R22, RZ, RZ, R49 ;  /* 0x000000ffff167224 */ /* 0x000fe400078e0031 */
[----:B------:R-:W-:-:S02]  /*87c0*/  IMAD.MOV.U32 R23, RZ, RZ, R53 ;  /* 0x000000ffff177224 */ /* 0x000fc400078e0035 */
[----:B------:R-:W-:Y:S02]  /*87d0*/  IMAD.MOV.U32 R16, RZ, RZ, R42 ;  /* 0x000000ffff107224 */ /* 0x000fe400078e002a */
[----:B------:R-:W-:Y:S02]  /*87e0*/  IMAD.MOV.U32 R17, RZ, RZ, R46 ;  /* 0x000000ffff117224 */ /* 0x000fe400078e002e */
[----:B------:R-:W-:Y:S02]  /*87f0*/  IMAD.MOV.U32 R18, RZ, RZ, R50 ;  /* 0x000000ffff127224 */ /* 0x000fe400078e0032 */
[----:B------:R-:W-:Y:S02]  /*8800*/  IMAD.MOV.U32 R19, RZ, RZ, R54 ;  /* 0x000000ffff137224 */ /* 0x000fe400078e0036 */
[----:B------:R-:W-:Y:S02]  /*8810*/  IMAD.MOV.U32 R52, RZ, RZ, R43 ;  /* 0x000000ffff347224 */ /* 0x000fe400078e002b */
[----:B------:R-:W-:-:S02]  /*8820*/  IMAD.MOV.U32 R53, RZ, RZ, R47 ;  /* 0x000000ffff357224 */ /* 0x000fc400078e002f */
[----:B------:R-:W-:Y:S01]  /*8830*/  IMAD.MOV.U32 R54, RZ, RZ, R51 ;  /* 0x000000ffff367224 */ /* 0x000fe200078e0033 */
[----:B------:R4:W-:Y:S04]  /*8840*/  STS.128 [R8+UR5], R12 ;  /* 0x0000000c08007988 */ /* 0x0009e80008000c05 */
[----:B------:R1:W-:Y:S04]  /*8850*/  STS.128 [R8+UR5+0x800], R20 ;  /* 0x0008001408007988 */ /* 0x0003e80008000c05 */
[----:B------:R2:W-:Y:S04]  /*8860*/  STS.128 [R8+UR5+0x80], R16 ;  /* 0x0000801008007988 */ /* 0x0005e80008000c05 */
[----:B------:R-:W-:Y:S01]  /*8870*/  STS.128 [R8+UR5+0x880], R52 ;  /* 0x0008803408007988 */ /* 0x000fe20008000c05 */
[----:B------:R-:W-:Y:S01]  /*8880*/  BAR.SYNC.DEFER_BLOCKING 0x0 ;  /* 0x0000000000007b1d */ /* 0x000fe20000010000 */
[----:B----4-:R-:W-:-:S02]  /*8890*/  IMAD.MOV.U32 R12, RZ, RZ, R56 ;  /* 0x000000ffff0c7224 */ /* 0x010fc400078e0038 */
[----:B------:R-:W-:-:S03]  /*88a0*/  IMAD.MOV.U32 R13, RZ, RZ, R60 ;  /* 0x000000ffff0d7224 */ /* 0x000fc600078e003c */
[----:B------:R-:W4:Y:S04]  /*88b0*/  LDS.128 R52, [R10+UR7] ;  /* 0x000000070a347984 */ /* 0x000f280008000c00 */
[----:B------:R-:W-:Y:S04]  /*88c0*/  LDS.128 R44, [R10+UR7+0x1000] ;  /* 0x001000070a2c7984 */ /* 0x000fe80008000c00 */
[----:B------:R-:W4:Y:S04]  /*88d0*/  LDS.128 R48, [R94+UR7] ;  /* 0x000000075e307984 */ /* 0x000f280008000c00 */
[----:B------:R-:W-:Y:S01]  /*88e0*/  LDS.128 R40, [R94+UR7+0x1000] ;  /* 0x001000075e287984 */ /* 0x000fe20008000c00 */
[----:B------:R-:W-:-:S02]  /*88f0*/  IMAD.MOV.U32 R14, RZ, RZ, R64 ;  /* 0x000000ffff0e7224 */ /* 0x000fc400078e0040 */
[----:B------:R-:W-:Y:S01]  /*8900*/  IMAD.MOV.U32 R15, RZ, RZ, R68 ;  /* 0x000000ffff0f7224 */ /* 0x000fe200078e0044 */
[----:B------:R-:W-:Y:S01]  /*8910*/  BAR.SYNC.DEFER_BLOCKING 0x0 ;  /* 0x0000000000007b1d */ /* 0x000fe20000010000 */
[----:B-1----:R-:W-:Y:S02]  /*8920*/  IMAD.MOV.U32 R20, RZ, RZ, R57 ;  /* 0x000000ffff147224 */ /* 0x002fe400078e0039 */
[----:B------:R-:W-:Y:S02]  /*8930*/  IMAD.MOV.U32 R21, RZ, RZ, R61 ;  /* 0x000000ffff157224 */ /* 0x000fe400078e003d */
[----:B------:R-:W-:Y:S02]  /*8940*/  IMAD.MOV.U32 R22, RZ, RZ, R65 ;  /* 0x000000ffff167224 */ /* 0x000fe400078e0041 */
[----:B------:R-:W-:Y:S02]  /*8950*/  IMAD.MOV.U32 R23, RZ, RZ, R69 ;  /* 0x000000ffff177224 */ /* 0x000fe400078e0045 */
[----:B--2---:R-:W-:-:S02]  /*8960*/  IMAD.MOV.U32 R16, RZ, RZ, R58 ;  /* 0x000000ffff107224 */ /* 0x004fc400078e003a */
[----:B------:R-:W-:Y:S02]  /*8970*/  IMAD.MOV.U32 R17, RZ, RZ, R62 ;  /* 0x000000ffff117224 */ /* 0x000fe400078e003e */
[----:B------:R-:W-:Y:S02]  /*8980*/  IMAD.MOV.U32 R18, RZ, RZ, R66 ;  /* 0x000000ffff127224 */ /* 0x000fe400078e0042 */
[----:B------:R-:W-:Y:S02]  /*8990*/  IMAD.MOV.U32 R19, RZ, RZ, R70 ;  /* 0x000000ffff137224 */ /* 0x000fe400078e0046 */
[----:B------:R-:W-:Y:S02]  /*89a0*/  IMAD.MOV.U32 R68, RZ, RZ, R59 ;  /* 0x000000ffff447224 */ /* 0x000fe400078e003b */
[----:B------:R-:W-:Y:S02]  /*89b0*/  IMAD.MOV.U32 R69, RZ, RZ, R63 ;  /* 0x000000ffff457224 */ /* 0x000fe400078e003f */
[----:B------:R-:W-:Y:S01]  /*89c0*/  IMAD.MOV.U32 R70, RZ, RZ, R67 ;  /* 0x000000ffff467224 */ /* 0x000fe200078e0043 */
[----:B------:R1:W-:Y:S04]  /*89d0*/  STS.128 [R8+UR5], R12 ;  /* 0x0000000c08007988 */ /* 0x0003e80008000c05 */
[----:B------:R-:W-:Y:S04]  /*89e0*/  STS.128 [R8+UR5+0x800], R20 ;  /* 0x0008001408007988 */ /* 0x000fe80008000c05 */
[----:B------:R-:W-:Y:S04]  /*89f0*/  STS.128 [R8+UR5+0x80], R16 ;  /* 0x0000801008007988 */ /* 0x000fe80008000c05 */
[----:B------:R2:W-:Y:S01]  /*8a00*/  STS.128 [R8+UR5+0x880], R68 ;  /* 0x0008804408007988 */ /* 0x0005e20008000c05 */
[----:B------:R-:W-:Y:S01]  /*8a10*/  BAR.SYNC.DEFER_BLOCKING 0x0 ;  /* 0x0000000000007b1d */ /* 0x000fe20000010000 */
[----:B-1----:R-:W-:-:S02]  /*8a20*/  IMAD.MOV.U32 R12, RZ, RZ, R72 ;  /* 0x000000ffff0c7224 */ /* 0x002fc400078e0048 */
[----:B--2---:R-:W-:-:S03]  /*8a30*/  IMAD R69, R95, UR4, RZ ;  /* 0x000000045f457c24 */ /* 0x004fc6000f8e02ff */
[----:B------:R-:W2:Y:S04]  /*8a40*/  LDL.LU R95, [R1+0xe4] ;  /* 0x0000e400015f7983 */ /* 0x000ea80000300800 */
[----:B------:R-:W1:Y:S04]  /*8a50*/  LDS.128 R20, [R10+UR7] ;  /* 0x000000070a147984 */ /* 0x000e680008000c00 */
[----:B------:R-:W-:Y:S04]  /*8a60*/  LDS.128 R56, [R10+UR7+0x1000] ;  /* 0x001000070a387984 */ /* 0x000fe80008000c00 */
[----:B------:R-:W1:Y:S04]  /*8a70*/  LDS.128 R60, [R94+UR7] ;  /* 0x000000075e3c7984 */ /* 0x000e680008000c00 */
[----:B------:R-:W-:Y:S01]  /*8a80*/  LDS.128 R64, [R94+UR7+0x1000] ;  /* 0x001000075e407984 */ /* 0x000fe20008000c00 */
[----:B------:R-:W-:-:S02]  /*8a90*/  IMAD.MOV.U32 R13, RZ, RZ, R76 ;  /* 0x000000ffff0d7224 */ /* 0x000fc400078e004c */
[----:B------:R-:W-:Y:S02]  /*8aa0*/  IMAD.MOV.U32 R14, RZ, RZ, R80 ;  /* 0x000000ffff0e7224 */ /* 0x000fe400078e0050 */
[----:B------:R-:W-:Y:S01]  /*8ab0*/  IMAD.MOV.U32 R15, RZ, RZ, R84 ;  /* 0x000000ffff0f7224 */ /* 0x000fe200078e0054 */
[----:B------:R-:W-:Y:S01]  /*8ac0*/  BAR.SYNC.DEFER_BLOCKING 0x0 ;  /* 0x0000000000007b1d */ /* 0x000fe20000010000 */
[----:B------:R-:W-:Y:S02]  /*8ad0*/  IMAD.MOV.U32 R16, RZ, RZ, R73 ;  /* 0x000000ffff107224 */ /* 0x000fe400078e0049 */
[----:B------:R-:W-:Y:S02]  /*8ae0*/  IMAD.MOV.U32 R17, RZ, RZ, R77 ;  /* 0x000000ffff117224 */ /* 0x000fe400078e004d */
[----:B------:R-:W-:Y:S02]  /*8af0*/  IMAD.MOV.U32 R18, RZ, RZ, R81 ;  /* 0x000000ffff127224 */ /* 0x000fe400078e0051 */
[----:B------:R-:W-:-:S02]  /*8b00*/  IMAD.MOV.U32 R19, RZ, RZ, R85 ;  /* 0x000000ffff137224 */ /* 0x000fc400078e0055 */
[----:B------:R-:W-:Y:S02]  /*8b10*/  IMAD.MOV.U32 R84, RZ, RZ, R75 ;  /* 0x000000ffff547224 */ /* 0x000fe400078e004b */
[----:B------:R-:W-:Y:S01]  /*8b20*/  IMAD.MOV.U32 R85, RZ, RZ, R79 ;  /* 0x000000ffff557224 */ /* 0x000fe200078e004f */
[----:B------:R3:W-:Y:S04]  /*8b30*/  STS.128 [R8+UR5], R12 ;  /* 0x0000000c08007988 */ /* 0x0007e80008000c05 */
[----:B------:R-:W-:Y:S01]  /*8b40*/  STS.128 [R8+UR5+0x800], R16 ;  /* 0x0008001008007988 */ /* 0x000fe20008000c05 */
[----:B---3--:R-:W-:Y:S02]  /*8b50*/  IMAD.MOV.U32 R12, RZ, RZ, R74 ;  /* 0x000000ffff0c7224 */ /* 0x008fe400078e004a */
[----:B------:R-:W-:-:S02]  /*8b60*/  IMAD.MOV.U32 R13, RZ, RZ, R78 ;  /* 0x000000ffff0d7224 */ /* 0x000fc400078e004e */
[----:B------:R-:W-:Y:S02]  /*8b70*/  IMAD.MOV.U32 R14, RZ, RZ, R82 ;  /* 0x000000ffff0e7224 */ /* 0x000fe400078e0052 */
[----:B------:R-:W-:Y:S02]  /*8b80*/  IMAD.MOV.U32 R15, RZ, RZ, R86 ;  /* 0x000000ffff0f7224 */ /* 0x000fe400078e0056 */
[----:B------:R-:W-:-:S03]  /*8b90*/  IMAD.MOV.U32 R86, RZ, RZ, R83 ;  /* 0x000000ffff567224 */ /* 0x000fc600078e0053 */
[----:B------:R-:W-:Y:S04]  /*8ba0*/  STS.128 [R8+UR5+0x80], R12 ;  /* 0x0000800c08007988 */ /* 0x000fe80008000c05 */
[----:B------:R3:W-:Y:S04]  /*8bb0*/  STS.128 [R8+UR5+0x880], R84 ;  /* 0x0008805408007988 */ /* 0x0007e80008000c05 */
[----:B---3--:R-:W3:Y:S01]  /*8bc0*/  LDL.LU R8, [R1+0xe0] ;  /* 0x0000e00001087983 */ /* 0x008ee20000300800 */
[----:B------:R-:W-:Y:S01]  /*8bd0*/  BAR.SYNC.DEFER_BLOCKING 0x0 ;  /* 0x0000000000007b1d */ /* 0x000fe20000010000 */
[----:B------:R-:W-:-:S04]  /*8be0*/  LEA R68, P1, R69, UR8, 0x2 ;  /* 0x0000000845447c11 */ /* 0x000fc8000f8210ff */
[----:B------:R-:W-:Y:S01]  /*8bf0*/  LEA.HI.X.SX32 R69, R69, UR9, 0x2, P1 ;  /* 0x0000000945457c11 */ /* 0x000fe200088f16ff */
[-C--:B------:R-:W-:Y:S01]  /*8c00*/  IMAD R15, R9, R112.reuse, RZ ;  /* 0x00000070090f7224 */ /* 0x080fe200078e02ff */
[CC--:B--2---:R-:W-:Y:S01]  /*8c10*/  ISETP.LT.AND P3, PT, R89.reuse, R95.reuse, !P0 ;  /* 0x0000005f5900720c */ /* 0x0c4fe20004761270 */
[-C--:B------:R-:W-:Y:S01]  /*8c20*/  IMAD R89, R89, R112.reuse, RZ ;  /* 0x0000007059597224 */ /* 0x080fe200078e02ff */
[CC--:B------:R-:W-:Y:S01]  /*8c30*/  ISETP.LT.AND P1, PT, R4.reuse, R95.reuse, !P0 ;  /* 0x0000005f0400720c */ /* 0x0c0fe20004721270 */
[-C--:B------:R-:W-:Y:S01]  /*8c40*/  IMAD R4, R4, R112.reuse, RZ ;  /* 0x0000007004047224 */ /* 0x080fe200078e02ff */
[C---:B------:R-:W-:Y:S01]  /*8c50*/  ISETP.LT.AND P2, PT, R3.reuse, R95, !P0 ;  /* 0x0000005f0300720c */ /* 0x040fe20004741270 */
[----:B------:R-:W-:Y:S01]  /*8c60*/  IMAD R3, R3, R112, RZ ;  /* 0x0000007003037224 */ /* 0x000fe200078e02ff */
[-C--:B------:R-:W-:Y:S02]  /*8c70*/  LEA R16, P4, R89, R68.reuse, 0x2 ;  /* 0x0000004459107211 */ /* 0x080fe400078810ff */
[----:B------:R-:W-:-:S02]  /*8c80*/  LEA R18, P5, R4, R68, 0x2 ;  /* 0x0000004404127211 */ /* 0x000fc400078a10ff */
[-C--:B------:R-:W-:Y:S02]  /*8c90*/  LEA.HI.X.SX32 R17, R89, R69.reuse, 0x2, P4 ;  /* 0x0000004559117211 */ /* 0x080fe400020f16ff */
[C---:B------:R-:W-:Y:S02]  /*8ca0*/  LEA R12, P4, R3.reuse, R68, 0x2 ;  /* 0x00000044030c7211 */ /* 0x040fe400078810ff */
[-C--:B------:R-:W-:Y:S02]  /*8cb0*/  LEA.HI.X.SX32 R19, R4, R69.reuse, 0x2, P5 ;  /* 0x0000004504137211 */ /* 0x080fe400028f16ff */
[----:B------:R-:W-:Y:S01]  /*8cc0*/  LEA.HI.X.SX32 R13, R3, R69, 0x2, P4 ;  /* 0x00000045030d7211 */ /* 0x000fe200020f16ff */
[C---:B------:R-:W-:Y:S01]  /*8cd0*/  IMAD R3, R2.reuse, R112, RZ ;  /* 0x0000007002037224 */ /* 0x040fe200078e02ff */
[----:B------:R-:W-:Y:S01]  /*8ce0*/  ISETP.LT.AND P5, PT, R2, R95, !P0 ;  /* 0x0000005f0200720c */ /* 0x000fe200047a1270 */
[----:B------:R-:W-:Y:S04]  /*8cf0*/  @P3 STG.E desc[UR18][R16.64], R24 ;  /* 0x0000001810003986 */ /* 0x000fe8000c101912 */
[----:B------:R-:W-:Y:S01]  /*8d00*/  @P1 STG.E desc[UR18][R18.64], R36 ;  /* 0x0000002412001986 */ /* 0x000fe2000c101912 */
[----:B------:R-:W-:-:S02]  /*8d10*/  LEA R2, P1, R3, R68, 0x2 ;  /* 0x0000004403027211 */ /* 0x000fc400078210ff */
[----:B------:R-:W-:Y:S01]  /*8d20*/  ISETP.LT.AND P3, PT, R7, R95, !P0 ;  /* 0x0000005f0700720c */ /* 0x000fe20004761270 */
[----:B------:R2:W-:Y:S01]  /*8d30*/  @P2 STG.E desc[UR18][R12.64], R25 ;  /* 0x000000190c002986 */ /* 0x0005e2000c101912 */
[----:B------:R-:W-:Y:S01]  /*8d40*/  LEA.HI.X.SX32 R3, R3, R69, 0x2, P1 ;  /* 0x0000004503037211 */ /* 0x000fe200008f16ff */
[----:B------:R-:W-:Y:S01]  /*8d50*/  IMAD R7, R7, R112, RZ ;  /* 0x0000007007077224 */ /* 0x000fe200078e02ff */
[----:B------:R-:W-:-:S03]  /*8d60*/  ISETP.LT.AND P2, PT, R9, R95, !P0 ;  /* 0x0000005f0900720c */ /* 0x000fc60004741270 */
[----:B------:R4:W-:Y:S01]  /*8d70*/  @P5 STG.E desc[UR18][R2.64], R37 ;  /* 0x0000002502005986 */ /* 0x0009e2000c101912 */
[----:B------:R-:W-:Y:S01]  /*8d80*/  LEA R4, P6, R7, R68, 0x2 ;  /* 0x0000004407047211 */ /* 0x000fe200078c10ff */
[----:B--2---:R-:W-:Y:S01]  /*8d90*/  IMAD R12, R5, R112, RZ ;  /* 0x00000070050c7224 */ /* 0x004fe200078e02ff */
[----:B----4-:R-:W-:-:S04]  /*8da0*/  LEA R2, P5, R15, R68, 0x2 ;  /* 0x000000440f027211 */ /* 0x010fc800078a10ff */
[----:B------:R-:W-:Y:S02]  /*8db0*/  LEA.HI.X.SX32 R3, R15, R69, 0x2, P5 ;  /* 0x000000450f037211 */ /* 0x000fe400028f16ff */
[CC--:B------:R-:W-:Y:S01]  /*8dc0*/  ISETP.LT.AND P5, PT, R88.reuse, R95.reuse, !P0 ;  /* 0x0000005f5800720c */ /* 0x0c0fe200047a1270 */
[-C--:B------:R-:W-:Y:S02]  /*8dd0*/  IMAD R88, R88, R112.reuse, RZ ;  /* 0x0000007058587224 */ /* 0x080fe400078e02ff */
[C---:B---3--:R-:W-:Y:S01]  /*8de0*/  IMAD R14, R8.reuse, R112, RZ ;  /* 0x00000070080e7224 */ /* 0x048fe200078e02ff */
[----:B------:R-:W-:-:S04]  /*8df0*/  ISETP.LT.AND P4, PT, R8, R95, !P0 ;  /* 0x0000005f0800720c */ /* 0x000fc80004781270 */
[----:B------:R-:W-:-:S04]  /*8e00*/  LEA R8, P1, R14, R68, 0x2 ;  /* 0x000000440e087211 */ /* 0x000fc800078210ff */
[----:B------:R-:W-:Y:S02]  /*8e10*/  LEA.HI.X.SX32 R9, R14, R69, 0x2, P1 ;  /* 0x000000450e097211 */ /* 0x000fe400008f16ff */
[----:B------:R-:W-:Y:S02]  /*8e20*/  ISETP.LT.AND P1, PT, R5, R95, !P0 ;  /* 0x0000005f0500720c */ /* 0x000fe40004721270 */
[----:B------:R-:W-:Y:S01]  /*8e30*/  LEA.HI.X.SX32 R5, R7, R69, 0x2, P6 ;  /* 0x0000004507057211 */ /* 0x000fe200030f16ff */
[----:B------:R2:W-:Y:S01]  /*8e40*/  @P4 STG.E desc[UR18][R8.64], R26 ;  /* 0x0000001a08004986 */ /* 0x0005e2000c101912 */
[C---:B------:R-:W-:Y:S01]  /*8e50*/  ISETP.LT.AND P6, PT, R6.reuse, R95, !P0 ;  /* 0x0000005f0600720c */ /* 0x040fe200047c1270 */
[----:B------:R-:W-:Y:S02]  /*8e60*/  IMAD R6, R6, R112, RZ ;  /* 0x0000007006067224 */ /* 0x000fe400078e02ff */
[----:B------:R3:W-:Y:S04]  /*8e70*/  @P2 STG.E desc[UR18][R2.64], R38 ;  /* 0x0000002602002986 */ /* 0x0007e8000c101912 */
[----:B------:R4:W-:Y:S01]  /*8e80*/  @P3 STG.E desc[UR18][R4.64], R27 ;  /* 0x0000001b04003986 */ /* 0x0009e2000c101912 */
[----:B--2---:R-:W-:-:S02]  /*8e90*/  LEA R8, P4, R12, R68, 0x2 ;  /* 0x000000440c087211 */ /* 0x004fc400078810ff */
[C---:B------:R-:W-:Y:S01]  /*8ea0*/  ISETP.LT.AND P3, PT, R11.reuse, R95, !P0 ;  /* 0x0000005f0b00720c */ /* 0x040fe20004761270 */
[----:B------:R-:W-:Y:S01]  /*8eb0*/  IMAD R11, R11, R112, RZ ;  /* 0x000000700b0b7224 */ /* 0x000fe200078e02ff */
[-C--:B------:R-:W-:Y:S02]  /*8ec0*/  LEA.HI.X.SX32 R9, R12, R69.reuse, 0x2, P4 ;  /* 0x000000450c097211 */ /* 0x080fe400020f16ff */
[-C--:B---3--:R-:W-:Y:S01]  /*8ed0*/  LEA R2, P2, R6, R68.reuse, 0x2 ;  /* 0x0000004406027211 */ /* 0x088fe200078410ff */
[----:B------:R-:W-:Y:S01]  /*8ee0*/  IMAD R89, R112, 0x40, R89 ;  /* 0x0000004070597824 */ /* 0x000fe200078e0259 */
[----:B------:R-:W-:Y:S02]  /*8ef0*/  LDS.128 R12, [R94+UR7] ;  /* 0x000000075e0c7984 */ /* 0x000fe40008000c00 */
[----:B------:R-:W-:Y:S02]  /*8f00*/  LEA.HI.X.SX32 R3, R6, R69, 0x2, P2 ;  /* 0x0000004506037211 */ /* 0x000fe400010f16ff */
[----:B------:R-:W-:Y:S01]  /*8f10*/  @P1 STG.E desc[UR18][R8.64], R39 ;  /* 0x0000002708001986 */ /* 0x000fe2000c101912 */
[----:B----4-:R-:W-:-:S02]  /*8f20*/  LEA R4, P1, R11, R68, 0x2 ;  /* 0x000000440b047211 */ /* 0x010fc400078210ff */
[----:B------:R-:W-:Y:S02]  /*8f30*/  LEA R6, P4, R88, R68, 0x2 ;  /* 0x0000004458067211 */ /* 0x000fe400078810ff */
[----:B------:R-:W-:Y:S02]  /*8f40*/  LEA.HI.X.SX32 R5, R11, R69, 0x2, P1 ;  /* 0x000000450b057211 */ /* 0x000fe400008f16ff */
[----:B------:R-:W-:Y:S02]  /*8f50*/  ISETP.LT.AND P1, PT, R96, R95, !P0 ;  /* 0x0000005f6000720c */ /* 0x000fe40004721270 */
[----:B------:R-:W2:Y:S01]  /*8f60*/  LDL.LU R96, [R1+0x4] ;  /* 0x0000040001607983 */ /* 0x000ea20000300800 */
[----:B------:R-:W-:-:S03]  /*8f70*/  LEA.HI.X.SX32 R7, R88, R69, 0x2, P4 ;  /* 0x0000004558077211 */ /* 0x000fc600020f16ff */
[----:B------:R-:W3:Y:S01]  /*8f80*/  LDL.LU R88, [R1] ;  /* 0x0000000001587983 */ /* 0x000ee20000300800 */
[CC--:B------:R-:W-:Y:S01]  /*8f90*/  ISETP.LT.AND P2, PT, R90.reuse, R95.reuse, !P0 ;  /* 0x0000005f5a00720c */ /* 0x0c0fe20004741270 */
[-C--:B------:R-:W-:Y:S01]  /*8fa0*/  IMAD R90, R90, R112.reuse, RZ ;  /* 0x000000705a5a7224 */ /* 0x080fe200078e02ff */
[C---:B------:R-:W-:Y:S01]  /*8fb0*/  ISETP.LT.AND P4, PT, R91.reuse, R95, !P0 ;  /* 0x0000005f5b00720c */ /* 0x040fe20004781270 */
[----:B------:R4:W-:Y:S01]  /*8fc0*/  @P6 STG.E desc[UR18][R2.64], R52 ;  /* 0x0000003402006986 */ /* 0x0009e2000c101912 */
[----:B------:R-:W-:-:S03]  /*8fd0*/  IMAD R91, R91, R112, RZ ;  /* 0x000000705b5b7224 */ /* 0x000fc600078e02ff */
[----:B------:R1:W-:Y:S04]  /*8fe0*/  @P3 STG.E desc[UR18][R4.64], R48 ;  /* 0x0000003004003986 */ /* 0x0003e8000c101912 */
[----:B------:R-:W-:Y:S01]  /*8ff0*/  @P5 STG.E desc[UR18][R6.64], R53 ;  /* 0x0000003506005986 */ /* 0x000fe2000c101912 */
[----:B----4-:R-:W-:Y:S02]  /*9000*/  LEA R2, P6, R90, R68, 0x2 ;  /* 0x000000445a027211 */ /* 0x010fe400078c10ff */
[----:B------:R-:W-:Y:S02]  /*9010*/  ISETP.LT.AND P5, PT, R92, R95, !P0 ;  /* 0x0000005f5c00720c */ /* 0x000fe400047a1270 */
[-C--:B------:R-:W-:Y:S01]  /*9020*/  LEA.HI.X.SX32 R3, R90, R69.reuse, 0x2, P6 ;  /* 0x000000455a037211 */ /* 0x080fe200030f16ff */
[----:B------:R-:W-:Y:S01]  /*9030*/  IMAD R92, R92, R112, RZ ;  /* 0x000000705c5c7224 */ /* 0x000fe200078e02ff */
[C---:B-1----:R-:W-:Y:S01]  /*9040*/  LEA R4, P3, R91.reuse, R68, 0x2 ;  /* 0x000000445b047211 */ /* 0x042fe200078610ff */
[----:B------:R-:W4:Y:S03]  /*9050*/  LDL.LU R90, [R1+0xc] ;  /* 0x00000c00015a7983 */ /* 0x000f260000300800 */
[----:B------:R-:W-:Y:S01]  /*9060*/  LEA.HI.X.SX32 R5, R91, R69, 0x2, P3 ;  /* 0x000000455b057211 */ /* 0x000fe200018f16ff */
[----:B------:R1:W-:Y:S01]  /*9070*/  @P2 STG.E desc[UR18][R2.64], R49 ;  /* 0x0000003102002986 */ /* 0x0003e2000c101912 */
[CC--:B------:R-:W-:Y:S01]  /*9080*/  ISETP.LT.AND P2, PT, R93.reuse, R95.reuse, !P0 ;  /* 0x0000005f5d00720c */ /* 0x0c0fe20004741270 */
[-C--:B------:R-:W-:Y:S01]  /*9090*/  IMAD R93, R93, R112.reuse, RZ ;  /* 0x000000705d5d7224 */ /* 0x080fe200078e02ff */
[C---:B------:R-:W-:Y:S01]  /*90a0*/  ISETP.LT.AND P3, PT, R0.reuse, R95, !P0 ;  /* 0x0000005f0000720c */ /* 0x040fe20004761270 */
[----:B------:R1:W-:Y:S01]  /*90b0*/  @P4 STG.E desc[UR18][R4.64], R54 ;  /* 0x0000003604004986 */ /* 0x0003e2000c101912 */
[----:B------:R-:W-:Y:S01]  /*90c0*/  IMAD R0, R0, R112, RZ ;  /* 0x0000007000007224 */ /* 0x000fe200078e02ff */
[----:B-1----:R-:W-:-:S04]  /*90d0*/  LEA R2, P6, R92, R68, 0x2 ;  /* 0x000000445c027211 */ /* 0x002fc800078c10ff */
[-C--:B------:R-:W-:Y:S02]  /*90e0*/  LEA.HI.X.SX32 R3, R92, R69.reuse, 0x2, P6 ;  /* 0x000000455c037211 */ /* 0x080fe400030f16ff */
[C---:B------:R-:W-:Y:S01]  /*90f0*/  LEA R4, P4, R93.reuse, R68, 0x2 ;  /* 0x000000445d047211 */ /* 0x040fe200078810ff */
[C---:B------:R-:W-:Y:S01]  /*9100*/  IMAD R7, R112.reuse, 0x4, R89 ;  /* 0x0000000470077824 */ /* 0x040fe200078e0259 */
[----:B------:R-:W4:Y:S02]  /*9110*/  LDL.LU R92, [R1+0x14] ;  /* 0x00001400015c7983 */ /* 0x000f240000300800 */
[----:B------:R-:W-:Y:S02]  /*9120*/  LEA.HI.X.SX32 R5, R93, R69, 0x2, P4 ;  /* 0x000000455d057211 */ /* 0x000fe400020f16ff */
[----:B------:R1:W-:Y:S04]  /*9130*/  @P5 STG.E desc[UR18][R2.64], R50 ;  /* 0x0000003202005986 */ /* 0x0003e8000c101912 */
[----:B------:R1:W-:Y:S01]  /*9140*/  @P2 STG.E desc[UR18][R4.64], R55 ;  /* 0x0000003704002986 */ /* 0x0003e2000c101912 */
[----:B------:R-:W-:Y:S01]  /*9150*/  ISETP.LT.AND P6, PT, R97, R95, !P0 ;  /* 0x0000005f6100720c */ /* 0x000fe200047c1270 */
[----:B------:R-:W-:-:S02]  /*9160*/  IMAD R9, R112, 0x4, R7 ;  /* 0x0000000470097824 */ /* 0x000fc400078e0207 */
[----:B------:R-:W4:Y:S01]  /*9170*/  LDL.LU R93, [R1+0x10] ;  /* 0x00001000015d7983 */ /* 0x000f220000300800 */
[-C--:B-1----:R-:W-:Y:S02]  /*9180*/  LEA R2, P5, R0, R68.reuse, 0x2 ;  /* 0x0000004400027211 */ /* 0x082fe400078a10ff */
[C---:B------:R-:W-:Y:S02]  /*9190*/  LEA R4, P2, R89.reuse, R68, 0x2 ;  /* 0x0000004459047211 */ /* 0x040fe400078410ff */
[----:B------:R-:W-:Y:S01]  /*91a0*/  ISETP.LT.AND P4, PT, R98, R95, !P0 ;  /* 0x0000005f6200720c */ /* 0x000fe20004781270 */
[----:B------:R-:W-:Y:S01]  /*91b0*/  IMAD R11, R112, 0x4, R9 ;  /* 0x00000004700b7824 */ /* 0x000fe200078e0209 */
[-C--:B------:R-:W-:Y:S01]  /*91c0*/  LEA.HI.X.SX32 R3, R0, R69.reuse, 0x2, P5 ;  /* 0x0000004500037211 */ /* 0x080fe200028f16ff */
[----:B------:R-:W4:Y:S01]  /*91d0*/  LDL.LU R97, [R1+0x8] ;  /* 0x0000080001617983 */ /* 0x000f220000300800 */
[----:B------:R-:W-:-:S03]  /*91e0*/  LEA.HI.X.SX32 R5, R89, R69, 0x2, P2 ;  /* 0x0000004559057211 */ /* 0x000fc600010f16ff */
[----:B------:R1:W-:Y:S04]  /*91f0*/  @P3 STG.E desc[UR18][R2.64], R51 ;  /* 0x0000003302003986 */ /* 0x0003e8000c101912 */
[----:B------:R-:W-:Y:S01]  /*9200*/  @P1 STG.E desc[UR18][R4.64], R20 ;  /* 0x0000001404001986 */ /* 0x000fe2000c101912 */
[-C--:B------:R-:W-:Y:S01]  /*9210*/  LEA R8, P1, R9, R68.reuse, 0x2 ;  /* 0x0000004409087211 */ /* 0x080fe200078210ff */
[----:B------:R-:W-:Y:S02]  /*9220*/  IMAD R17, R112, 0x4, R11 ;  /* 0x0000000470117824 */ /* 0x000fe400078e020b */
[----:B------:R-:W4:Y:S01]  /*9230*/  LDL.LU R91, [R1+0x18] ;  /* 0x00001800015b7983 */ /* 0x000f220000300800 */
[----:B-1----:R-:W-:-:S04]  /*9240*/  LEA R2, P5, R7, R68, 0x2 ;  /* 0x0000004407027211 */ /* 0x002fc800078a10ff */
[----:B------:R-:W-:Y:S02]  /*9250*/  LEA.HI.X.SX32 R3, R7, R69, 0x2, P5 ;  /* 0x0000004507037211 */ /* 0x000fe400028f16ff */
[----:B------:R-:W1:Y:S01]  /*9260*/  LDS.128 R4, [R10+UR7] ;  /* 0x000000070a047984 */ /* 0x000e620008000c00 */
[----:B------:R-:W-:Y:S02]  /*9270*/  ISETP.LT.AND P2, PT, R99, R95, !P0 ;  /* 0x0000005f6300720c */ /* 0x000fe40004741270 */
[----:B------:R-:W-:Y:S01]  /*9280*/  LEA.HI.X.SX32 R9, R9, R69, 0x2, P1 ;  /* 0x0000004509097211 */ /* 0x000fe200008f16ff */
[----:B------:R1:W-:Y:S01]  /*9290*/  @P6 STG.E desc[UR18][R2.64], R60 ;  /* 0x0000003c02006986 */ /* 0x0003e2000c101912 */
[----:B------:R-:W-:-:S03]  /*92a0*/  ISETP.LT.AND P3, PT, R100, R95, !P0 ;  /* 0x0000005f6400720c */ /* 0x000fc60004761270 */
[----:B------:R1:W-:Y:S01]  /*92b0*/  @P4 STG.E desc[UR18][R8.64], R21 ;  /* 0x0000001508004986 */ /* 0x0003e2000c101912 */
[----:B------:R-:W-:Y:S02]  /*92c0*/  ISETP.LT.AND P5, PT, R101, R95, !P0 ;  /* 0x0000005f6500720c */ /* 0x000fe400047a1270 */
[----:B-1----:R-:W-:-:S04]  /*92d0*/  LEA R2, P6, R11, R68, 0x2 ;  /* 0x000000440b027211 */ /* 0x002fc800078c10ff */
[----:B------:R-:W-:Y:S01]  /*92e0*/  LEA.HI.X.SX32 R3, R11, R69, 0x2, P6 ;  /* 0x000000450b037211 */ /* 0x000fe200030f16ff */
[----:B------:R-:W-:Y:S01]  /*92f0*/  IMAD R11, R112, 0x4, R17 ;  /* 0x00000004700b7824 */ /* 0x000fe200078e0211 */
[C---:B------:R-:W-:Y:S02]  /*9300*/  LEA R8, P4, R17.reuse, R68, 0x2 ;  /* 0x0000004411087211 */ /* 0x040fe400078810ff */
[----:B------:R-:W-:Y:S01]  /*9310*/  ISETP.LT.AND P1, PT, R102, R95, !P0 ;  /* 0x0000005f6600720c */ /* 0x000fe20004721270 */
[----:B------:R1:W-:Y:S01]  /*9320*/  @P2 STG.E desc[UR18][R2.64], R61 ;  /* 0x0000003d02002986 */ /* 0x0003e2000c101912 */
[----:B------:R-:W-:Y:S01]  /*9330*/  LEA.HI.X.SX32 R9, R17, R69, 0x2, P4 ;  /* 0x0000004511097211 */ /* 0x000fe200020f16ff */
[----:B------:R-:W-:-:S04]  /*9340*/  IMAD R17, R112, 0x4, R11 ;  /* 0x0000000470117824 */ /* 0x000fc800078e020b */
[----:B------:R1:W-:Y:S02]  /*9350*/  @P3 STG.E desc[UR18][R8.64], R22 ;  /* 0x0000001608003986 */ /* 0x0003e4000c101912 */
[----:B-1----:R-:W-:-:S04]  /*9360*/  LEA R2, P6, R11, R68, 0x2 ;  /* 0x000000440b027211 */ /* 0x002fc800078c10ff */
[----:B------:R-:W-:Y:S01]  /*9370*/  LEA.HI.X.SX32 R3, R11, R69, 0x2, P6 ;  /* 0x000000450b037211 */ /* 0x000fe200030f16ff */
[C---:B------:R-:W-:Y:S01]  /*9380*/  IMAD R11, R112.reuse, 0x4, R17 ;  /* 0x00000004700b7824 */ /* 0x040fe200078e0211 */
[----:B------:R-:W-:Y:S02]  /*9390*/  LEA R8, P3, R17, R68, 0x2 ;  /* 0x0000004411087211 */ /* 0x000fe400078610ff */
[----:B------:R-:W-:Y:S01]  /*93a0*/  ISETP.LT.AND P4, PT, R103, R95, !P0 ;  /* 0x0000005f6700720c */ /* 0x000fe20004781270 */
[----:B------:R1:W-:Y:S01]  /*93b0*/  @P5 STG.E desc[UR18][R2.64], R62 ;  /* 0x0000003e02005986 */ /* 0x0003e2000c101912 */
[----:B------:R-:W-:Y:S01]  /*93c0*/  LEA.HI.X.SX32 R9, R17, R69, 0x2, P3 ;  /* 0x0000004511097211 */ /* 0x000fe200018f16ff */
[----:B------:R-:W-:Y:S01]  /*93d0*/  IMAD R17, R112, 0x4, R11 ;  /* 0x0000000470117824 */ /* 0x000fe200078e020b */
[----:B------:R-:W-:-:S03]  /*93e0*/  ISETP.LT.AND P2, PT, R104, R95, !P0 ;  /* 0x0000005f6800720c */ /* 0x000fc60004741270 */
[----:B------:R1:W-:Y:S01]  /*93f0*/  @P1 STG.E desc[UR18][R8.64], R23 ;  /* 0x0000001708001986 */ /* 0x0003e2000c101912 */
[-C--:B------:R-:W-:Y:S02]  /*9400*/  LEA R16, P1, R17, R68.reuse, 0x2 ;  /* 0x0000004411107211 */ /* 0x080fe400078210ff */
[----:B-1----:R-:W-:-:S04]  /*9410*/  LEA R2, P6, R11, R68, 0x2 ;  /* 0x000000440b027211 */ /* 0x002fc800078c10ff */
[-C--:B------:R-:W-:Y:S01]  /*9420*/  LEA.HI.X.SX32 R3, R11, R69.reuse, 0x2, P6 ;  /* 0x000000450b037211 */ /* 0x080fe200030f16ff */
[C---:B------:R-:W-:Y:S01]  /*9430*/  IMAD R11, R112.reuse, 0x4, R17 ;  /* 0x00000004700b7824 */ /* 0x040fe200078e0211 */
[----:B------:R-:W-:Y:S02]  /*9440*/  LEA.HI.X.SX32 R17, R17, R69, 0x2, P1 ;  /* 0x0000004511117211 */ /* 0x000fe400008f16ff */
[-C--:B------:R-:W-:Y:S01]  /*9450*/  ISETP.LT.AND P5, PT, R105, R95.reuse, !P0 ;  /* 0x0000005f6900720c */ /* 0x080fe200047a1270 */
[----:B------:R-:W-:Y:S01]  /*9460*/  IMAD R21, R112, 0x4, R11 ;  /* 0x0000000470157824 */ /* 0x000fe200078e020b */
[----:B------:R-:W-:Y:S02]  /*9470*/  ISETP.LT.AND P3, PT, R106, R95, !P0 ;  /* 0x0000005f6a00720c */ /* 0x000fe40004761270 */
[CC--:B------:R-:W-:Y:S01]  /*9480*/  LEA R18, P6, R11.reuse, R68.reuse, 0x2 ;  /* 0x000000440b127211 */ /* 0x0c0fe200078c10ff */
[----:B------:R1:W-:Y:S03]  /*9490*/  @P4 STG.E desc[UR18][R2.64], R63 ;  /* 0x0000003f02004986 */ /* 0x0003e6000c101912 */
[----:B------:R-:W-:Y:S01]  /*94a0*/  LEA.HI.X.SX32 R19, R11, R69, 0x2, P6 ;  /* 0x000000450b137211 */ /* 0x000fe200030f16ff */
[----:B------:R1:W-:Y:S01]  /*94b0*/  @P2 STG.E desc[UR18][R16.64], R4 ;  /* 0x0000000410002986 */ /* 0x0003e2000c101912 */
[----:B------:R-:W-:Y:S01]  /*94c0*/  LEA R8, P2, R21, R68, 0x2 ;  /* 0x0000004415087211 */ /* 0x000fe200078410ff */
[----:B------:R-:W-:Y:S01]  /*94d0*/  IMAD R11, R112, 0x4, R21 ;  /* 0x00000004700b7824 */ /* 0x000fe200078e0215 */
[----:B------:R-:W-:-:S02]  /*94e0*/  ISETP.LT.AND P4, PT, R107, R95, !P0 ;  /* 0x0000005f6b00720c */ /* 0x000fc40004781270 */
[----:B------:R-:W-:Y:S01]  /*94f0*/  LEA.HI.X.SX32 R9, R21, R69, 0x2, P2 ;  /* 0x0000004515097211 */ /* 0x000fe200010f16ff */
[----:B------:R-:W-:Y:S01]  /*9500*/  IMAD R21, R112, 0x4, R11 ;  /* 0x0000000470157824 */ /* 0x000fe200078e020b */
[----:B------:R-:W-:Y:S02]  /*9510*/  ISETP.LT.AND P1, PT, R108, R95, !P0 ;  /* 0x0000005f6c00720c */ /* 0x000fe40004721270 */
[CC--:B-1----:R-:W-:Y:S01]  /*9520*/  LEA R2, P6, R11.reuse, R68.reuse, 0x2 ;  /* 0x000000440b027211 */ /* 0x0c2fe200078c10ff */
        /* <DEDUP_REMOVED lines=8> */
[----:B------:R-:W-:Y:S01]  /*95b0*/  ISETP.LT.AND P2, PT, R110, R95, !P0 ;  /* 0x0000005f6e00720c */ /* 0x000fe20004741270 */
[----:B------:R1:W-:Y:S02]  /*95c0*/  @P4 STG.E desc[UR18][R2.64], R13 ;  /* 0x0000000d02004986 */ /* 0x0003e4000c101912 */
[-C--:B-1----:R-:W-:Y:S02]  /*95d0*/  LEA R18, P6, R11, R68.reuse, 0x2 ;  /* 0x000000440b127211 */ /* 0x082fe400078c10ff */
[----:B------:R-:W-:Y:S01]  /*95e0*/  @P1 STG.E desc[UR18][R16.64], R6 ;  /* 0x0000000610001986 */ /* 0x000fe2000c101912 */
[----:B------:R-:W-:Y:S01]  /*95f0*/  LEA R4, P1, R21, R68, 0x2 ;  /* 0x0000004415047211 */ /* 0x000fe200078210ff */
[----:B------:R-:W-:Y:S01]  /*9600*/  IMAD R9, R112, 0x4, R21 ;  /* 0x0000000470097824 */ /* 0x000fe200078e0215 */
[----:B------:R-:W-:-:S02]  /*9610*/  LEA.HI.X.SX32 R19, R11, R69, 0x2, P6 ;  /* 0x000000450b137211 */ /* 0x000fc400030f16ff */
[----:B------:R-:W-:Y:S01]  /*9620*/  LEA.HI.X.SX32 R5, R21, R69, 0x2, P1 ;  /* 0x0000004515057211 */ /* 0x000fe200008f16ff */
[C---:B------:R-:W-:Y:S01]  /*9630*/  IMAD R11, R112.reuse, 0x4, R9 ;  /* 0x00000004700b7824 */ /* 0x040fe200078e0209 */
[-C--:B------:R-:W-:Y:S02]  /*9640*/  ISETP.LT.AND P4, PT, R111, R95.reuse, !P0 ;  /* 0x0000005f6f00720c */ /* 0x080fe40004781270 */
[----:B------:R-:W-:Y:S01]  /*9650*/  ISETP.LT.AND P3, PT, R113, R95, !P0 ;  /* 0x0000005f7100720c */ /* 0x000fe20004761270 */
[----:B------:R-:W-:Y:S01]  /*9660*/  @P5 STG.E desc[UR18][R18.64], R14 ;  /* 0x0000000e12005986 */ /* 0x000fe2000c101912 */
[-C--:B------:R-:W-:Y:S01]  /*9670*/  LEA R2, P6, R9, R68.reuse, 0x2 ;  /* 0x0000004409027211 */ /* 0x080fe200078c10ff */
[----:B------:R-:W-:Y:S02]  /*9680*/  IMAD R13, R112, 0x4, R11 ;  /* 0x00000004700d7824 */ /* 0x000fe400078e020b */
[----:B------:R1:W-:Y:S01]  /*9690*/  @P2 STG.E desc[UR18][R4.64], R7 ;  /* 0x0000000704002986 */ /* 0x0003e2000c101912 */
[----:B------:R-:W-:-:S02]  /*96a0*/  LEA R8, P2, R11, R68, 0x2 ;  /* 0x000000440b087211 */ /* 0x000fc400078410ff */
[-C--:B------:R-:W-:Y:S02]  /*96b0*/  LEA.HI.X.SX32 R3, R9, R69.reuse, 0x2, P6 ;  /* 0x0000004509037211 */ /* 0x080fe400030f16ff */
[----:B------:R-:W-:Y:S01]  /*96c0*/  LEA.HI.X.SX32 R9, R11, R69, 0x2, P2 ;  /* 0x000000450b097211 */ /* 0x000fe200010f16ff */
[----:B------:R-:W-:Y:S01]  /*96d0*/  IMAD R11, R112, 0x4, R13 ;  /* 0x00000004700b7824 */ /* 0x000fe200078e020d */
[-C--:B------:R-:W-:Y:S02]  /*96e0*/  ISETP.LT.AND P5, PT, R114, R95.reuse, !P0 ;  /* 0x0000005f7200720c */ /* 0x080fe400047a1270 */
[----:B------:R-:W-:Y:S01]  /*96f0*/  ISETP.LT.AND P1, PT, R115, R95, !P0 ;  /* 0x0000005f7300720c */ /* 0x000fe20004721270 */
[----:B------:R1:W-:Y:S01]  /*9700*/  @P4 STG.E desc[UR18][R2.64], R15 ;  /* 0x0000000f02004986 */ /* 0x0003e2000c101912 */
[-C--:B------:R-:W-:Y:S01]  /*9710*/  LEA R12, P6, R13, R68.reuse, 0x2 ;  /* 0x000000440d0c7211 */ /* 0x080fe200078c10ff */
[----:B-1----:R-:W-:Y:S02]  /*9720*/  IMAD R7, R112, 0x4, R11 ;  /* 0x0000000470077824 */ /* 0x002fe400078e020b */
        /* <DEDUP_REMOVED lines=19> */
[----:B------:R-:W-:Y:S02]  /*9860*/  IMAD R13, R112, 0x4, R11 ;  /* 0x00000004700d7824 */ /* 0x000fe400078e020b */
[----:B------:R1:W-:Y:S02]  /*9870*/  @P2 STG.E desc[UR18][R6.64], R34 ;  /* 0x0000002206002986 */ /* 0x0003e4000c101912 */
[----:B-1----:R-:W-:-:S02]  /*9880*/  LEA R4, P2, R11, R68, 0x2 ;  /* 0x000000440b047211 */ /* 0x002fc400078410ff */
[-C--:B------:R-:W-:Y:S02]  /*9890*/  LEA.HI.X.SX32 R9, R9, R69.reuse, 0x2, P6 ;  /* 0x0000004509097211 */ /* 0x080fe400030f16ff */
[----:B------:R-:W-:Y:S01]  /*98a0*/  LEA.HI.X.SX32 R5, R11, R69, 0x2, P2 ;  /* 0x000000450b057211 */ /* 0x000fe200010f16ff */
[----:B------:R-:W-:Y:S01]  /*98b0*/  IMAD R11, R112, 0x4, R13 ;  /* 0x00000004700b7824 */ /* 0x000fe200078e020d */
[-C--:B------:R-:W-:Y:S02]  /*98c0*/  ISETP.LT.AND P4, PT, R120, R95.reuse, !P0 ;  /* 0x0000005f7800720c */ /* 0x080fe40004781270 */
[-C--:B------:R-:W-:Y:S02]  /*98d0*/  LEA R2, P6, R13, R68.reuse, 0x2 ;  /* 0x000000440d027211 */ /* 0x080fe400078c10ff */
[----:B------:R-:W-:Y:S01]  /*98e0*/  ISETP.LT.AND P1, PT, R121, R95, !P0 ;  /* 0x0000005f7900720c */ /* 0x000fe20004721270 */
[----:B------:R1:W-:Y:S01]  /*98f0*/  @P5 STG.E desc[UR18][R8.64], R30 ;  /* 0x0000001e08005986 */ /* 0x0003e2000c101912 */
[----:B------:R-:W-:Y:S01]  /*9900*/  LEA.HI.X.SX32 R3, R13, R69, 0x2, P6 ;  /* 0x000000450d037211 */ /* 0x000fe200030f16ff */
[----:B------:R-:W-:Y:S01]  /*9910*/  IMAD R13, R112, 0x4, R11 ;  /* 0x00000004700d7824 */ /* 0x000fe200078e020b */
[----:B------:R-:W-:Y:S01]  /*9920*/  ISETP.LT.AND P5, PT, R122, R95, !P0 ;  /* 0x0000005f7a00720c */ /* 0x000fe200047a1270 */
[----:B------:R1:W-:Y:S01]  /*9930*/  @P3 STG.E desc[UR18][R4.64], R35 ;  /* 0x0000002304003986 */ /* 0x0003e2000c101912 */
[----:B------:R-:W-:-:S04]  /*9940*/  LEA R6, P3, R11, R68, 0x2 ;  /* 0x000000440b067211 */ /* 0x000fc800078610ff */
[-C--:B------:R-:W-:Y:S01]  /*9950*/  LEA.HI.X.SX32 R7, R11, R69.reuse, 0x2, P3 ;  /* 0x000000450b077211 */ /* 0x080fe200018f16ff */
[----:B------:R-:W-:Y:S01]  /*9960*/  IMAD R11, R112, 0x4, R13 ;  /* 0x00000004700b7824 */ /* 0x000fe200078e020d */
[CC--:B-1----:R-:W-:Y:S01]  /*9970*/  LEA R8, P6, R13.reuse, R68.reuse, 0x2 ;  /* 0x000000440d087211 */ /* 0x0c2fe200078c10ff */
[----:B------:R1:W-:Y:S03]  /*9980*/  @P4 STG.E desc[UR18][R2.64], R31 ;  /* 0x0000001f02004986 */ /* 0x0003e6000c101912 */
[----:B------:R-:W-:Y:S01]  /*9990*/  LEA.HI.X.SX32 R9, R13, R69, 0x2, P6 ;  /* 0x000000450d097211 */ /* 0x000fe200030f16ff */
[----:B------:R1:W-:Y:S01]  /*99a0*/  @P1 STG.E desc[UR18][R6.64], R44 ;  /* 0x0000002c06001986 */ /* 0x0003e2000c101912 */
[----:B------:R-:W-:-:S03]  /*99b0*/  LEA R4, P1, R11, R68, 0x2 ;  /* 0x000000440b047211 */ /* 0x000fc600078210ff */
[----:B------:R1:W-:Y:S01]  /*99c0*/  @P5 STG.E desc[UR18][R8.64], R40 ;  /* 0x0000002808005986 */ /* 0x0003e2000c101912 */
[----:B------:R-:W-:Y:S02]  /*99d0*/  LEA.HI.X.SX32 R5, R11, R69, 0x2, P1 ;  /* 0x000000450b057211 */ /* 0x000fe400008f16ff */
[-C--:B--2---:R-:W-:Y:S02]  /*99e0*/  ISETP.LT.AND P1, PT, R96, R95.reuse, !P0 ;  /* 0x0000005f6000720c */ /* 0x084fe40004721270 */
[-C--:B---3--:R-:W-:Y:S02]  /*99f0*/  ISETP.LT.AND P5, PT, R88, R95.reuse, !P0 ;  /* 0x0000005f5800720c */ /* 0x088fe400047a1270 */
[----:B------:R-:W2:Y:S04]  /*9a00*/  LDL.LU R88, [R1+0x1c] ;  /* 0x00001c0001587983 */ /* 0x000ea80000300800 */
[----:B------:R-:W3:Y:S01]  /*9a10*/  LDL.LU R96, [R1+0x20] ;  /* 0x0000200001607983 */ /* 0x000ee20000300800 */
[-C--:B------:R-:W-:Y:S01]  /*9a20*/  ISETP.LT.AND P2, PT, R123, R95.reuse, !P0 ;  /* 0x0000005f7b00720c */ /* 0x080fe20004741270 */
[----:B------:R-:W-:Y:S01]  /*9a30*/  IMAD R13, R112, 0x4, R11 ;  /* 0x00000004700d7824 */ /* 0x000fe200078e020b */
[----:B------:R-:W-:-:S02]  /*9a40*/  ISETP.LT.AND P3, PT, R124, R95, !P0 ;  /* 0x0000005f7c00720c */ /* 0x000fc40004761270 */
[----:B------:R-:W-:Y:S01]  /*9a50*/  ISETP.LT.AND P4, PT, R125, R95, !P0 ;  /* 0x0000005f7d00720c */ /* 0x000fe20004781270 */
[----:B------:R-:W-:Y:S01]  /*9a60*/  IMAD R11, R112, 0x4, R13 ;  /* 0x00000004700b7824 */ /* 0x000fe200078e020d */
[----:B-1----:R-:W-:-:S04]  /*9a70*/  LEA R2, P6, R13, R68, 0x2 ;  /* 0x000000440d027211 */ /* 0x002fc800078c10ff */
[-C--:B------:R-:W-:Y:S01]  /*9a80*/  LEA.HI.X.SX32 R3, R13, R69.reuse, 0x2, P6 ;  /* 0x000000450d037211 */ /* 0x080fe200030f16ff */
[C---:B------:R-:W-:Y:S02]  /*9a90*/  IMAD R13, R112.reuse, 0x4, R11 ;  /* 0x00000004700d7824 */ /* 0x040fe400078e020b */
[----:B------:R1:W-:Y:S01]  /*9aa0*/  @P2 STG.E desc[UR18][R4.64], R45 ;  /* 0x0000002d04002986 */ /* 0x0003e2000c101912 */
[-C--:B------:R-:W-:Y:S02]  /*9ab0*/  LEA R6, P2, R11, R68.reuse, 0x2 ;  /* 0x000000440b067211 */ /* 0x080fe400078410ff */
[----:B------:R-:W-:Y:S02]  /*9ac0*/  LEA R8, P6, R13, R68, 0x2 ;  /* 0x000000440d087211 */ /* 0x000fe400078c10ff */
[-C--:B------:R-:W-:Y:S01]  /*9ad0*/  LEA.HI.X.SX32 R7, R11, R69.reuse, 0x2, P2 ;  /* 0x000000450b077211 */ /* 0x080fe200010f16ff */
[----:B------:R-:W-:Y:S01]  /*9ae0*/  IMAD R11, R112, 0x4, R13 ;  /* 0x00000004700b7824 */ /* 0x000fe200078e020d */
[----:B------:R1:W-:Y:S01]  /*9af0*/  @P3 STG.E desc[UR18][R2.64], R41 ;  /* 0x0000002902003986 */ /* 0x0003e2000c101912 */
[----:B------:R-:W-:-:S02]  /*9b00*/  LEA.HI.X.SX32 R9, R13, R69, 0x2, P6 ;  /* 0x000000450d097211 */ /* 0x000fc400030f16ff */
[----:B------:R-:W-:Y:S01]  /*9b10*/  IMAD R13, R112, 0x4, R11 ;  /* 0x00000004700d7824 */ /* 0x000fe200078e020b */
[----:B------:R4:W-:Y:S01]  /*9b20*/  @P4 STG.E desc[UR18][R6.64], R46 ;  /* 0x0000002e06004986 */ /* 0x0009e2000c101912 */
[----:B-1----:R-:W-:-:S03]  /*9b30*/  LEA R4, P4, R11, R68, 0x2 ;  /* 0x000000440b047211 */ /* 0x002fc600078810ff */
[----:B------:R1:W-:Y:S01]  /*9b40*/  @P5 STG.E desc[UR18][R8.64], R42 ;  /* 0x0000002a08005986 */ /* 0x0003e2000c101912 */
[----:B------:R-:W-:Y:S01]  /*9b50*/  LEA.HI.X.SX32 R5, R11, R69, 0x2, P4 ;  /* 0x000000450b057211 */ /* 0x000fe200020f16ff */
[----:B------:R-:W-:Y:S01]  /*9b60*/  IMAD R11, R112, 0x4, R13 ;  /* 0x00000004700b7824 */ /* 0x000fe200078e020d */
[----:B------:R-:W-:-:S04]  /*9b70*/  LEA R2, P5, R13, R68, 0x2 ;  /* 0x000000440d027211 */ /* 0x000fc800078a10ff */
[----:B------:R-:W-:Y:S01]  /*9b80*/  LEA.HI.X.SX32 R3, R13, R69, 0x2, P5 ;  /* 0x000000450d037211 */ /* 0x000fe200028f16ff */
[----:B------:R-:W-:Y:S01]  /*9b90*/  IMAD R13, R112, 0x4, R11 ;  /* 0x00000004700d7824 */ /* 0x000fe200078e020b */
[----:B------:R3:W-:Y:S01]  /*9ba0*/  @P1 STG.E desc[UR18][R4.64], R47 ;  /* 0x0000002f04001986 */ /* 0x0007e2000c101912 */
[-C--:B----4-:R-:W-:Y:S02]  /*9bb0*/  LEA R6, P1, R11, R68.reuse, 0x2 ;  /* 0x000000440b067211 */ /* 0x090fe400078210ff */
[----:B------:R-:W-:Y:S02]  /*9bc0*/  ISETP.LT.AND P3, PT, R90, R95, !P0 ;  /* 0x0000005f5a00720c */ /* 0x000fe40004761270 */
[----:B------:R-:W-:Y:S01]  /*9bd0*/  LEA R12, P5, R13, R68, 0x2 ;  /* 0x000000440d0c7211 */ /* 0x000fe200078a10ff */
[----:B------:R-:W4:Y:S01]  /*9be0*/  LDL.LU R90, [R1+0x24] ;  /* 0x00002400015a7983 */ /* 0x000f220000300800 */
[-C--:B------:R-:W-:Y:S01]  /*9bf0*/  LEA.HI.X.SX32 R7, R11, R69.reuse, 0x2, P1 ;  /* 0x000000450b077211 */ /* 0x080fe200008f16ff */
[----:B-1----:R-:W-:Y:S01]  /*9c00*/  IMAD R9, R112, 0x4, R13 ;  /* 0x0000000470097824 */ /* 0x002fe200078e020d */
[----:B------:R-:W-:-:S02]  /*9c10*/  LEA.HI.X.SX32 R13, R13, R69, 0x2, P5 ;  /* 0x000000450d0d7211 */ /* 0x000fc400028f16ff */
[-C--:B------:R-:W-:Y:S02]  /*9c20*/  ISETP.LT.AND P6, PT, R93, R95.reuse, !P0 ;  /* 0x0000005f5d00720c */ /* 0x080fe400047c1270 */
[-C--:B------:R-:W-:Y:S02]  /*9c30*/  ISETP.LT.AND P2, PT, R97, R95.reuse, !P0 ;  /* 0x0000005f6100720c */ /* 0x080fe40004741270 */
[----:B------:R-:W4:Y:S04]  /*9c40*/  LDL.LU R97, [R1+0x28] ;  /* 0x0000280001617983 */ /* 0x000f280000300800 */
[----:B------:R-:W4:Y:S01]  /*9c50*/  LDL.LU R93, [R1+0x2c] ;  /* 0x00002c00015d7983 */ /* 0x000f220000300800 */
[----:B--2---:R-:W-:-:S03]  /*9c60*/  ISETP.LT.AND P1, PT, R88, R95, !P0 ;  /* 0x0000005f5800720c */ /* 0x004fc60004721270 */
[----:B------:R-:W2:Y:S01]  /*9c70*/  LDL.LU R88, [R1+0x30] ;  /* 0x0000300001587983 */ /* 0x000ea20000300800 */
[----:B---3--:R-:W-:-:S03]  /*9c80*/  ISETP.LT.AND P5, PT, R96, R95, !P0 ;  /* 0x0000005f6000720c */ /* 0x008fc600047a1270 */
[----:B------:R-:W3:Y:S01]  /*9c90*/  LDL.LU R96, [R1+0x34] ;  /* 0x0000340001607983 */ /* 0x000ee20000300800 */
[----:B------:R-:W-:-:S03]  /*9ca0*/  ISETP.LT.AND P4, PT, R92, R95, !P0 ;  /* 0x0000005f5c00720c */ /* 0x000fc60004781270 */
[----:B------:R1:W-:Y:S01]  /*9cb0*/  @P2 STG.E desc[UR18][R2.64], R43 ;  /* 0x0000002b02002986 */ /* 0x0003e2000c101912 */
[----:B------:R-:W-:-:S03]  /*9cc0*/  IMAD R5, R112, 0x4, R9 ;  /* 0x0000000470057824 */ /* 0x000fc600078e0209 */
[----:B------:R-:W-:Y:S01]  /*9cd0*/  @P3 STG.E desc[UR18][R6.64], R56 ;  /* 0x0000003806003986 */ /* 0x000fe2000c101912 */
[----:B------:R-:W-:Y:S01]  /*9ce0*/  LEA R14, P3, R9, R68, 0x2 ;  /* 0x00000044090e7211 */ /* 0x000fe200078610ff */
[----:B------:R-:W-:Y:S01]  /*9cf0*/  IMAD R17, R112, 0x4, R5 ;  /* 0x0000000470117824 */ /* 0x000fe200078e0205 */
[----:B------:R-:W-:Y:S01]  /*9d00*/  ISETP.LT.AND P2, PT, R91, R95, !P0 ;  /* 0x0000005f5b00720c */ /* 0x000fe20004741270 */
[----:B------:R-:W3:Y:S01]  /*9d10*/  LDL.LU R92, [R1+0x38] ;  /* 0x00003800015c7983 */ /* 0x000ee20000300800 */
[----:B------:R-:W-:-:S03]  /*9d20*/  LEA.HI.X.SX32 R15, R9, R69, 0x2, P3 ;  /* 0x00000045090f7211 */ /* 0x000fc600018f16ff */
[----:B------:R1:W-:Y:S02]  /*9d30*/  @P6 STG.E desc[UR18][R12.64], R64 ;  /* 0x000000400c006986 */ /* 0x0003e4000c101912 */
[-C--:B-1----:R-:W-:Y:S01]  /*9d40*/  LEA R2, P6, R5, R68.reuse, 0x2 ;  /* 0x0000004405027211 */ /* 0x082fe200078c10ff */
[C---:B------:R-:W-:Y:S01]  /*9d50*/  IMAD R19, R112.reuse, 0x4, R17 ;  /* 0x0000000470137824 */ /* 0x040fe200078e0211 */
[----:B------:R1:W-:Y:S01]  /*9d60*/  @P4 STG.E desc[UR18][R14.64], R57 ;  /* 0x000000390e004986 */ /* 0x0003e2000c101912 */
[-C--:B------:R-:W-:Y:S02]  /*9d70*/  LEA R16, P4, R17, R68.reuse, 0x2 ;  /* 0x0000004411107211 */ /* 0x080fe400078810ff */
[-C--:B------:R-:W-:Y:S01]  /*9d80*/  LEA.HI.X.SX32 R3, R5, R69.reuse, 0x2, P6 ;  /* 0x0000004505037211 */ /* 0x080fe200030f16ff */
[----:B------:R-:W-:Y:S01]  /*9d90*/  IMAD R21, R112, 0x4, R19 ;  /* 0x0000000470157824 */ /* 0x000fe200078e0213 */
[----:B------:R-:W-:Y:S01]  /*9da0*/  LEA.HI.X.SX32 R17, R17, R69, 0x2, P4 ;  /* 0x0000004511117211 */ /* 0x000fe200020f16ff */
[----:B------:R-:W3:Y:S01]  /*9db0*/  LDL.LU R91, [R1+0x3c] ;  /* 0x00003c00015b7983 */ /* 0x000ee20000300800 */
[----:B------:R-:W-:-:S03]  /*9dc0*/  LEA R12, P6, R19, R68, 0x2 ;  /* 0x00000044130c7211 */ /* 0x000fc600078c10ff */
[----:B------:R3:W-:Y:S01]  /*9dd0*/  @P2 STG.E desc[UR18][R2.64], R65 ;  /* 0x0000004102002986 */ /* 0x0007e2000c101912 */
[----:B------:R-:W-:-:S03]  /*9de0*/  LEA.HI.X.SX32 R13, R19, R69, 0x2, P6 ;  /* 0x00000045130d7211 */ /* 0x000fc600030f16ff */
[----:B------:R3:W-:Y:S01]  /*9df0*/  @P1 STG.E desc[UR18][R16.64], R58 ;  /* 0x0000003a10001986 */ /* 0x0007e2000c101912 */
[----:B-1----:R-:W-:-:S03]  /*9e00*/  LEA R14, P1, R21, R68, 0x2 ;  /* 0x00000044150e7211 */ /* 0x002fc600078210ff */
[----:B------:R1:W-:Y:S01]  /*9e10*/  @P5 STG.E desc[UR18][R12.64], R66 ;  /* 0x000000420c005986 */ /* 0x0003e2000c101912 */
[----:B------:R-:W-:-:S03]  /*9e20*/  LEA.HI.X.SX32 R15, R21, R69, 0x2, P1 ;  /* 0x00000045150f7211 */ /* 0x000fc600008f16ff */
[----:B------:R-:W1:Y:S01]  /*9e30*/  LDS.128 R8, [R10+UR7+0x1000] ;  /* 0x001000070a087984 */ /* 0x000e620008000c00 */
[----:B----4-:R-:W-:-:S03]  /*9e40*/  ISETP.LT.AND P3, PT, R90, R95, !P0 ;  /* 0x0000005f5a00720c */ /* 0x010fc60004761270 */
[----:B------:R-:W4:Y:S04]  /*9e50*/  LDL.LU R90, [R1+0x40] ;  /* 0x00004000015a7983 */ /* 0x000f280000300800 */
[----:B------:R-:W1:Y:S01]  /*9e60*/  LDS.128 R4, [R94+UR7+0x1000] ;  /* 0x001000075e047984 */ /* 0x000e620008000c00 */
[----:B--2---:R-:W-:-:S03]  /*9e70*/  ISETP.LT.AND P1, PT, R88, R95, !P0 ;  /* 0x0000005f5800720c */ /* 0x004fc60004721270 */
[----:B------:R-:W2:Y:S01]  /*9e80*/  LDL.LU R88, [R1+0x44] ;  /* 0x0000440001587983 */ /* 0x000ea20000300800 */
[----:B---3--:R-:W-:-:S03]  /*9e90*/  ISETP.LT.AND P5, PT, R96, R95, !P0 ;  /* 0x0000005f6000720c */ /* 0x008fc600047a1270 */
[----:B------:R-:W3:Y:S01]  /*9ea0*/  LDL.LU R96, [R1+0x48] ;  /* 0x0000480001607983 */ /* 0x000ee20000300800 */
[----:B------:R-:W-:-:S04]  /*9eb0*/  IMAD R19, R112, 0x4, R21 ;  /* 0x0000000470137824 */ /* 0x000fc800078e0215 */
[C---:B------:R-:W-:Y:S01]  /*9ec0*/  IMAD R21, R112.reuse, 0x4, R19 ;  /* 0x0000000470157824 */ /* 0x040fe200078e0213 */
[-C--:B------:R-:W-:Y:S02]  /*9ed0*/  LEA R2, P6, R19, R68.reuse, 0x2 ;  /* 0x0000004413027211 */ /* 0x080fe400078c10ff */
[----:B------:R-:W-:Y:S02]  /*9ee0*/  ISETP.LT.AND P4, PT, R97, R95, !P0 ;  /* 0x0000005f6100720c */ /* 0x000fe40004781270 */
[----:B------:R-:W-:Y:S01]  /*9ef0*/  LEA.HI.X.SX32 R3, R19, R69, 0x2, P6 ;  /* 0x0000004513037211 */ /* 0x000fe200030f16ff */
[C---:B------:R-:W-:Y:S01]  /*9f00*/  IMAD R19, R112.reuse, 0x4, R21 ;  /* 0x0000000470137824 */ /* 0x040fe200078e0215 */
[----:B------:R-:W-:Y:S01]  /*9f10*/  ISETP.LT.AND P2, PT, R93, R95, !P0 ;  /* 0x0000005f5d00720c */ /* 0x000fe20004741270 */
[----:B------:R1:W-:Y:S01]  /*9f20*/  @P3 STG.E desc[UR18][R14.64], R59 ;  /* 0x0000003b0e003986 */ /* 0x0003e2000c101912 */
[-C--:B------:R-:W-:Y:S01]  /*9f30*/  LEA R16, P3, R21, R68.reuse, 0x2 ;  /* 0x0000004415107211 */ /* 0x080fe200078610ff */
[----:B------:R-:W-:Y:S01]  /*9f40*/  IMAD R23, R112, 0x4, R19 ;  /* 0x0000000470177824 */ /* 0x000fe200078e0213 */
[----:B-1----:R-:W-:-:S02]  /*9f50*/  LEA R12, P6, R19, R68, 0x2 ;  /* 0x00000044130c7211 */ /* 0x002fc400078c10ff */
[-C--:B------:R-:W-:Y:S01]  /*9f60*/  LEA.HI.X.SX32 R17, R21, R69.reuse, 0x2, P3 ;  /* 0x0000004515117211 */ /* 0x080fe200018f16ff */
[C---:B------:R-:W-:Y:S01]  /*9f70*/  IMAD R21, R112.reuse, 0x4, R23 ;  /* 0x0000000470157824 */ /* 0x040fe200078e0217 */
[----:B------:R-:W-:Y:S01]  /*9f80*/  LEA.HI.X.SX32 R13, R19, R69, 0x2, P6 ;  /* 0x00000045130d7211 */ /* 0x000fe200030f16ff */
[----:B------:R1:W-:Y:S02]  /*9f90*/  @P4 STG.E desc[UR18][R2.64], R67 ;  /* 0x0000004302004986 */ /* 0x0003e4000c101912 */
[C---:B------:R-:W-:Y:S02]  /*9fa0*/  IMAD R19, R112.reuse, 0x4, R21 ;  /* 0x0000000470137824 */ /* 0x040fe400078e0215 */
[----:B------:R1:W-:Y:S02]  /*9fb0*/  @P2 STG.E desc[UR18][R16.64], R8 ;  /* 0x0000000810002986 */ /* 0x0003e4000c101912 */
[----:B------:R-:W-:Y:S02]  /*9fc0*/  IMAD R25, R112, 0x4, R19 ;  /* 0x0000000470197824 */ /* 0x000fe400078e0213 */
[----:B------:R2:W-:Y:S01]  /*9fd0*/  @P1 STG.E desc[UR18][R12.64], R4 ;  /* 0x000000040c001986 */ /* 0x0005e2000c101912 */
[----:B------:R-:W-:-:S02]  /*9fe0*/  LEA R14, P1, R21, R68, 0x2 ;  /* 0x00000044150e7211 */ /* 0x000fc400078210ff */
[-C--:B-1----:R-:W-:Y:S02]  /*9ff0*/  LEA R2, P6, R23, R68.reuse, 0x2 ;  /* 0x0000004417027211 */ /* 0x082fe400078c10ff */
[----:B------:R-:W-:Y:S02]  /*a000*/  LEA.HI.X.SX32 R15, R21, R69, 0x2, P1 ;  /* 0x00000045150f7211 */ /* 0x000fe400008f16ff */
[----:B------:R-:W-:Y:S02]  /*a010*/  LEA R16, P1, R25, R68, 0x2 ;  /* 0x0000004419107211 */ /* 0x000fe400078210ff */
[-C--:B------:R-:W-:Y:S02]  /*a020*/  ISETP.LT.AND P4, PT, R92, R95.reuse, !P0 ;  /* 0x0000005f5c00720c */ /* 0x080fe40004781270 */
[----:B------:R-:W-:Y:S02]  /*a030*/  ISETP.LT.AND P3, PT, R91, R95, !P0 ;  /* 0x0000005f5b00720c */ /* 0x000fe40004761270 */
[----:B------:R-:W-:Y:S01]  /*a040*/  LEA.HI.X.SX32 R3, R23, R69, 0x2, P6 ;  /* 0x0000004517037211 */ /* 0x000fe200030f16ff */
[----:B------:R-:W-:Y:S01]  /*a050*/  IMAD R23, R112, 0x4, R25 ;  /* 0x0000000470177824 */ /* 0x000fe200078e0219 */
[----:B----4-:R-:W-:-:S02]  /*a060*/  ISETP.LT.AND P2, PT, R90, R95, !P0 ;  /* 0x0000005f5a00720c */ /* 0x010fc40004741270 */
[-C--:B------:R-:W-:Y:S02]  /*a070*/  LEA R18, P6, R19, R68.reuse, 0x2 ;  /* 0x0000004413127211 */ /* 0x080fe400078c10ff */
[-C--:B------:R-:W-:Y:S02]  /*a080*/  LEA.HI.X.SX32 R17, R25, R69.reuse, 0x2, P1 ;  /* 0x0000004519117211 */ /* 0x080fe400008f16ff */
[-C--:B------:R-:W-:Y:S02]  /*a090*/  LEA.HI.X.SX32 R19, R19, R69.reuse, 0x2, P6 ;  /* 0x0000004513137211 */ /* 0x080fe400030f16ff */
[C---:B------:R-:W-:Y:S01]  /*a0a0*/  LEA R20, P6, R23.reuse, R68, 0x2 ;  /* 0x0000004417147211 */ /* 0x040fe200078c10ff */
[----:B------:R-:W-:Y:S01]  /*a0b0*/  IMAD R112, R112, 0x4, R23 ;  /* 0x0000000470707824 */ /* 0x000fe200078e0217 */
[----:B------:R1:W-:Y:S02]  /*a0c0*/  @P5 STG.E desc[UR18][R2.64], R9 ;  /* 0x0000000902005986 */ /* 0x0003e4000c101912 */
[----:B------:R-:W-:-:S02]  /*a0d0*/  LEA.HI.X.SX32 R21, R23, R69, 0x2, P6 ;  /* 0x0000004517157211 */ /* 0x000fc400030f16ff */
[----:B------:R1:W-:Y:S01]  /*a0e0*/  @P4 STG.E desc[UR18][R14.64], R5 ;  /* 0x000000050e004986 */ /* 0x0003e2000c101912 */
[----:B------:R-:W-:-:S03]  /*a0f0*/  LEA R68, P6, R112, R68, 0x2 ;  /* 0x0000004470447211 */ /* 0x000fc600078c10ff */
[----:B------:R1:W-:Y:S04]  /*a100*/  @P3 STG.E desc[UR18][R18.64], R10 ;  /* 0x0000000a12003986 */ /* 0x0003e8000c101912 */
[----:B------:R1:W-:Y:S01]  /*a110*/  @P2 STG.E desc[UR18][R16.64], R6 ;  /* 0x0000000610002986 */ /* 0x0003e2000c101912 */
[----:B------:R-:W-:Y:S02]  /*a120*/  LEA.HI.X.SX32 R69, R112, R69, 0x2, P6 ;  /* 0x0000004570457211 */ /* 0x000fe400030f16ff */
[-C--:B--2---:R-:W-:Y:S02]  /*a130*/  ISETP.LT.AND P1, PT, R88, R95.reuse, !P0 ;  /* 0x0000005f5800720c */ /* 0x084fe40004721270 */
[----:B---3--:R-:W-:-:S11]  /*a140*/  ISETP.LT.AND P0, PT, R96, R95, !P0 ;  /* 0x0000005f6000720c */ /* 0x008fd60004701270 */
[----:B------:R1:W-:Y:S02]  /*a150*/  @P1 STG.E desc[UR18][R20.64], R11 ;  /* 0x0000000b14001986 */ /* 0x0003e4000c101912 */
[----:B------:R-:W-:Y:S05]  /*a160*/  @!P0 EXIT ;  /* 0x000000000000894d */ /* 0x000fea0003800000 */
[----:B------:R-:W-:Y:S01]  /*a170*/  STG.E desc[UR18][R68.64], R7 ;  /* 0x0000000744007986 */ /* 0x000fe2000c101912 */
[----:B------:R-:W-:Y:S05]  /*a180*/  EXIT ;  /* 0x000000000000794d */ /* 0x000fea0003800000 */
.L_x_2:
[----:B------:R-:W-:-:S00]  /*a190*/  BRA `(.L_x_2) ;  /* 0xfffffffc00fc7947 */ /* 0x000fc0000383ffff */
[----:B------:R-:W-:-:S00]  /*a1a0*/  NOP ;  /* 0x0000000000007918 */ /* 0x000fc00000000000 */
        /* <DEDUP_REMOVED lines=13> */
.L_x_3:


//--------------------- .nv.shared.matmul_kernel  --------------------------
	.section	.nv.shared.matmul_kernel,"aw",@nobits
	.sectionflags	@""
	.align	16
	.zero		1024


//--------------------- .nv.shared.reserved.0     --------------------------
	.section	.nv.shared.reserved.0,"aw",@nobits
	.weak		__nv_reservedSMEM_offset_0_alias
	.size		__nv_reservedSMEM_offset_0_alias, 0, 0
	.other		__nv_reservedSMEM_offset_0_alias,@"STO_CUDA_RESERVED_SHARED STV_DEFAULT"
__nv_reservedSMEM_offset_0_alias:
	.zero		0


//--------------------- .nv.constant0.matmul_kernel --------------------------
	.section	.nv.constant0.matmul_kernel,"a",@progbits
	.sectionflags	@""
	.align	4
.nv.constant0.matmul_kernel:
	.zero		608


//--------------------- SYMBOLS --------------------------

	.type		.nv.reservedSmem.offset0,@object
	.size		.nv.reservedSmem.offset0,0x4
